// auto-generated by cutlass_sweep.gemm — config: {"arch": "sm_90", "cluster_m": 1, "cluster_n": 2, "dtype": "tf32", "stages": 3, "tile_k": 32, "tile_m": 256, "tile_n": 64}
#include "cutlass/cutlass.h"
#include "cutlass/gemm/collective/collective_builder.hpp"
#include "cutlass/gemm/device/gemm_universal_adapter.h"
#include "cutlass/gemm/kernel/gemm_universal.hpp"
#include "cutlass/epilogue/collective/collective_builder.hpp"

using ElemA = cutlass::tfloat32_t;
using ElemB = cutlass::tfloat32_t;
using ElemCD = cutlass::tfloat32_t;
using Acc  = float;
using TileShape    = cute::Shape<cute::_256, cute::_64, cute::_32>;
using ClusterShape = cute::Shape<cute::_1, cute::_2, cute::_1>;

using CollectiveEpilogue = typename cutlass::epilogue::collective::CollectiveBuilder<
    cutlass::arch::Sm90, cutlass::arch::OpClassTensorOp,
    TileShape, ClusterShape,
    cutlass::epilogue::collective::EpilogueTileAuto,
    Acc, Acc,
    ElemCD, cutlass::layout::RowMajor, 128 / cutlass::sizeof_bits<ElemCD>::value,
    ElemCD, cutlass::layout::RowMajor, 128 / cutlass::sizeof_bits<ElemCD>::value,
    cutlass::epilogue::collective::EpilogueScheduleAuto
  >::CollectiveOp;

using CollectiveMainloop = typename cutlass::gemm::collective::CollectiveBuilder<
    cutlass::arch::Sm90, cutlass::arch::OpClassTensorOp,
    ElemA, cutlass::layout::RowMajor, 128 / cutlass::sizeof_bits<ElemA>::value,
    ElemB, cutlass::layout::ColumnMajor, 128 / cutlass::sizeof_bits<ElemB>::value,
    Acc,
    TileShape, ClusterShape,
    cutlass::gemm::collective::StageCount<3>,
    cutlass::gemm::collective::KernelScheduleAuto
  >::CollectiveOp;

using GemmKernel = cutlass::gemm::kernel::GemmUniversal<
    cute::Shape<int,int,int,int>,
    CollectiveMainloop,
    CollectiveEpilogue
>;
using Gemm = cutlass::gemm::device::GemmUniversalAdapter<GemmKernel>;

// Force the device kernel symbol into the cubin without needing a host main.
auto* _anchor = &cutlass::device_kernel<GemmKernel>;


// ===== COMPILED SASS (sm_90a) =====

	.target	sm_90a

	.elftype	@"ET_EXEC"


//--------------------- .note.nv.tkinfo           --------------------------
	.section	.note.nv.tkinfo,"",@"SHT_NOTE"
	.sectionflags	@"SHF_NOTE_NV_TKINFO"
	.tkinfo
        /*0018*/ 	.word	0x00000002
        /*0030*/ 	.string	""
        /*0030*/ 	.string	"ptxas"
        /*0030*/ 	.string	"Cuda compilation tools, release 13.0, V13.0.88"
        /*0030*/ 	.string	"Build cuda_13.0.r13.0/compiler.36424714_0"
        /*0030*/ 	.string	"-arch sm_90a -m 64 "



//--------------------- .note.nv.cuinfo           --------------------------
	.section	.note.nv.cuinfo,"",@"SHT_NOTE"
	.sectionflags	@"SHF_NOTE_NV_CUINFO"
        /*0018*/ 	.short	0x0002
        /*001a*/ 	.short	0x005a
        /*001c*/ 	.short	0x0082
	.zero		2


//--------------------- .nv.info                  --------------------------
	.section	.nv.info,"",@"SHT_CUDA_INFO"
	.align	4


	//----- nvinfo : EIATTR_REGCOUNT
	.align		4
        /*0000*/ 	.byte	0x04, 0x2f
        /*0002*/ 	.short	(.L_15 - .L_14)
	.align		4
.L_14:
        /*0004*/ 	.word	index@(_ZN7cutlass13device_kernelINS_4gemm6kernel13GemmUniversalIN4cute5tupleIJiiiiEEENS1_10collective13CollectiveMmaINS1_34MainloopSm90TmaGmmaWarpSpecializedILi3ENS5_IJNS4_1CILi1EEENSA_ILi2EEESB_EEENS1_35KernelTmaWarpSpecializedCooperativeEEENS5_IJNSA_ILi256EEENSA_ILi64EEENSA_ILi32EEEEEENS_10tfloat32_tENS5_IJlSB_lEEESK_SL_NS4_8TiledMMAINS4_8MMA_AtomIJNS4_4SM904GMMA29MMA_64x64x8_F32TF32TF32_SS_TNILNSP_7ScaleInE1ELSR_1EEEEEENS4_6LayoutINS5_IJSC_SB_SB_EEENS5_IJSB_NSA_ILi0EEESW_EEEEENS5_IJNS4_10UnderscoreESZ_SZ_EEEEENS4_23SM90_TMA_LOAD_MULTICASTENS4_14ComposedLayoutINS4_7SwizzleILi3ELi4ELi3EEENS4_18smem_ptr_flag_bitsILi32EEENSU_INS5_IJNSA_ILi8EEESI_EEENS5_IJSI_SB_EEEEEEEvNS4_8identityENS4_13SM90_TMA_LOADES1C_vS1D_EENS_8epilogue10collective6detail29Sm90TmaWarpSpecializedAdapterINS1H_15DefaultEpilogueISK_SL_SL_NS1G_6thread17LinearCombinationISK_Li1EffLNS1L_9ScaleType4KindE0ELNS_15FloatRoundStyleE2ESK_EENS1_15EpilogueDefaultEEEEEvvEEEEvNT_6ParamsE)
        /*0008*/ 	.word	0x000000a8


	//----- nvinfo : EIATTR_FRAME_SIZE
	.align		4
.L_15:
        /*000c*/ 	.byte	0x04, 0x11
        /*000e*/ 	.short	(.L_17 - .L_16)
	.align		4
.L_16:
        /*0010*/ 	.word	index@(_ZN7cutlass13device_kernelINS_4gemm6kernel13GemmUniversalIN4cute5tupleIJiiiiEEENS1_10collective13CollectiveMmaINS1_34MainloopSm90TmaGmmaWarpSpecializedILi3ENS5_IJNS4_1CILi1EEENSA_ILi2EEESB_EEENS1_35KernelTmaWarpSpecializedCooperativeEEENS5_IJNSA_ILi256EEENSA_ILi64EEENSA_ILi32EEEEEENS_10tfloat32_tENS5_IJlSB_lEEESK_SL_NS4_8TiledMMAINS4_8MMA_AtomIJNS4_4SM904GMMA29MMA_64x64x8_F32TF32TF32_SS_TNILNSP_7ScaleInE1ELSR_1EEEEEENS4_6LayoutINS5_IJSC_SB_SB_EEENS5_IJSB_NSA_ILi0EEESW_EEEEENS5_IJNS4_10UnderscoreESZ_SZ_EEEEENS4_23SM90_TMA_LOAD_MULTICASTENS4_14ComposedLayoutINS4_7SwizzleILi3ELi4ELi3EEENS4_18smem_ptr_flag_bitsILi32EEENSU_INS5_IJNSA_ILi8EEESI_EEENS5_IJSI_SB_EEEEEEEvNS4_8identityENS4_13SM90_TMA_LOADES1C_vS1D_EENS_8epilogue10collective6detail29Sm90TmaWarpSpecializedAdapterINS1H_15DefaultEpilogueISK_SL_SL_NS1G_6thread17LinearCombinationISK_Li1EffLNS1L_9ScaleType4KindE0ELNS_15FloatRoundStyleE2ESK_EENS1_15EpilogueDefaultEEEEEvvEEEEvNT_6ParamsE)
        /*0014*/ 	.word	0x00000000


	//----- nvinfo : EIATTR_MIN_STACK_SIZE
	.align		4
.L_17:
        /*0018*/ 	.byte	0x04, 0x12
        /*001a*/ 	.short	(.L_19 - .L_18)
	.align		4
.L_18:
        /*001c*/ 	.word	index@(_ZN7cutlass13device_kernelINS_4gemm6kernel13GemmUniversalIN4cute5tupleIJiiiiEEENS1_10collective13CollectiveMmaINS1_34MainloopSm90TmaGmmaWarpSpecializedILi3ENS5_IJNS4_1CILi1EEENSA_ILi2EEESB_EEENS1_35KernelTmaWarpSpecializedCooperativeEEENS5_IJNSA_ILi256EEENSA_ILi64EEENSA_ILi32EEEEEENS_10tfloat32_tENS5_IJlSB_lEEESK_SL_NS4_8TiledMMAINS4_8MMA_AtomIJNS4_4SM904GMMA29MMA_64x64x8_F32TF32TF32_SS_TNILNSP_7ScaleInE1ELSR_1EEEEEENS4_6LayoutINS5_IJSC_SB_SB_EEENS5_IJSB_NSA_ILi0EEESW_EEEEENS5_IJNS4_10UnderscoreESZ_SZ_EEEEENS4_23SM90_TMA_LOAD_MULTICASTENS4_14ComposedLayoutINS4_7SwizzleILi3ELi4ELi3EEENS4_18smem_ptr_flag_bitsILi32EEENSU_INS5_IJNSA_ILi8EEESI_EEENS5_IJSI_SB_EEEEEEEvNS4_8identityENS4_13SM90_TMA_LOADES1C_vS1D_EENS_8epilogue10collective6detail29Sm90TmaWarpSpecializedAdapterINS1H_15DefaultEpilogueISK_SL_SL_NS1G_6thread17LinearCombinationISK_Li1EffLNS1L_9ScaleType4KindE0ELNS_15FloatRoundStyleE2ESK_EENS1_15EpilogueDefaultEEEEEvvEEEEvNT_6ParamsE)
        /*0020*/ 	.word	0x00000000
.L_19:


//--------------------- .nv.compat                --------------------------
	.section	.nv.compat,"",@"SHT_CUDA_COMPAT_INFO"
	.align	4
        /*0000*/ 	.byte	0x02, 0x09, 0x01, 0x00, 0x02, 0x02, 0x04, 0x00, 0x02, 0x05, 0x05, 0x00, 0x03, 0x07, 0x01, 0x01
        /*0010*/ 	.byte	0x02, 0x03, 0x01, 0x00, 0x02, 0x06, 0x01, 0x00, 0x04, 0x0b, 0x08, 0x00, 0x00, 0x00, 0x00, 0x00
        /*0020*/ 	.byte	0x00, 0x00, 0x00, 0x00


//--------------------- .nv.info._ZN7cutlass13device_kernelINS_4gemm6kernel13GemmUniversalIN4cute5tupleIJiiiiEEENS1_10collective13CollectiveMmaINS1_34MainloopSm90TmaGmmaWarpSpecializedILi3ENS5_IJNS4_1CILi1EEENSA_ILi2EEESB_EEENS1_35KernelTmaWarpSpecializedCooperativeEEENS5_IJNSA_ILi256EEENSA_ILi64EEENSA_ILi32EEEEEENS_10tfloat32_tENS5_IJlSB_lEEESK_SL_NS4_8TiledMMAINS4_8MMA_AtomIJNS4_4SM904GMMA29MMA_64x64x8_F32TF32TF32_SS_TNILNSP_7ScaleInE1ELSR_1EEEEEENS4_6LayoutINS5_IJSC_SB_SB_EEENS5_IJSB_NSA_ILi0EEESW_EEEEENS5_IJNS4_10UnderscoreESZ_SZ_EEEEENS4_23SM90_TMA_LOAD_MULTICASTENS4_14ComposedLayoutINS4_7SwizzleILi3ELi4ELi3EEENS4_18smem_ptr_flag_bitsILi32EEENSU_INS5_IJNSA_ILi8EEESI_EEENS5_IJSI_SB_EEEEEEEvNS4_8identityENS4_13SM90_TMA_LOADES1C_vS1D_EENS_8epilogue10collective6detail29Sm90TmaWarpSpecializedAdapterINS1H_15DefaultEpilogueISK_SL_SL_NS1G_6thread17LinearCombinationISK_Li1EffLNS1L_9ScaleType4KindE0ELNS_15FloatRoundStyleE2ESK_EENS1_15EpilogueDefaultEEEEEvvEEEEvNT_6ParamsE --------------------------
	.section	.nv.info._ZN7cutlass13device_kernelINS_4gemm6kernel13GemmUniversalIN4cute5tupleIJiiiiEEENS1_10collective13CollectiveMmaINS1_34MainloopSm90TmaGmmaWarpSpecializedILi3ENS5_IJNS4_1CILi1EEENSA_ILi2EEESB_EEENS1_35KernelTmaWarpSpecializedCooperativeEEENS5_IJNSA_ILi256EEENSA_ILi64EEENSA_ILi32EEEEEENS_10tfloat32_tENS5_IJlSB_lEEESK_SL_NS4_8TiledMMAINS4_8MMA_AtomIJNS4_4SM904GMMA29MMA_64x64x8_F32TF32TF32_SS_TNILNSP_7ScaleInE1ELSR_1EEEEEENS4_6LayoutINS5_IJSC_SB_SB_EEENS5_IJSB_NSA_ILi0EEESW_EEEEENS5_IJNS4_10UnderscoreESZ_SZ_EEEEENS4_23SM90_TMA_LOAD_MULTICASTENS4_14ComposedLayoutINS4_7SwizzleILi3ELi4ELi3EEENS4_18smem_ptr_flag_bitsILi32EEENSU_INS5_IJNSA_ILi8EEESI_EEENS5_IJSI_SB_EEEEEEEvNS4_8identityENS4_13SM90_TMA_LOADES1C_vS1D_EENS_8epilogue10collective6detail29Sm90TmaWarpSpecializedAdapterINS1H_15DefaultEpilogueISK_SL_SL_NS1G_6thread17LinearCombinationISK_Li1EffLNS1L_9ScaleType4KindE0ELNS_15FloatRoundStyleE2ESK_EENS1_15EpilogueDefaultEEEEEvvEEEEvNT_6ParamsE,"",@"SHT_CUDA_INFO"
	.sectionflags	@""
	.align	4


	//----- nvinfo : EIATTR_CUDA_API_VERSION
	.align		4
        /*0000*/ 	.byte	0x04, 0x37
        /*0002*/ 	.short	(.L_21 - .L_20)
.L_20:
        /*0004*/ 	.word	0x00000082


	//----- nvinfo : EIATTR_KPARAM_INFO
	.align		4
.L_21:
        /*0008*/ 	.byte	0x04, 0x17
        /*000a*/ 	.short	(.L_23 - .L_22)
.L_22:
        /*000c*/ 	.word	0x00000000
        /*0010*/ 	.short	0x0000
        /*0012*/ 	.short	0x0070
        /*0014*/ 	.byte	0x00, 0xf0, 0x01, 0x10


	//----- nvinfo : EIATTR_SPARSE_MMA_MASK
	.align		4
.L_23:
        /*0018*/ 	.byte	0x03, 0x50
        /*001a*/ 	.short	0x0000


	//----- nvinfo : EIATTR_MAXREG_COUNT
	.align		4
        /*001c*/ 	.byte	0x03, 0x1b
        /*001e*/ 	.short	0x00a8


	//----- nvinfo : EIATTR_NUM_BARRIERS
	.align		4
        /*0020*/ 	.byte	0x02, 0x4c
        /*0022*/ 	.byte	0x01
	.zero		1


	//----- nvinfo : EIATTR_EXTERNS
	.align		4
        /*0024*/ 	.byte	0x04, 0x0f
        /*0026*/ 	.short	(.L_25 - .L_24)


	//   ....[0]....
	.align		4
.L_24:
        /*0028*/ 	.word	index@(__assertfail)


	//----- nvinfo : EIATTR_MERCURY_ISA_VERSION
	.align		4
.L_25:
        /*002c*/ 	.byte	0x03, 0x5f
        /*002e*/ 	.short	0x0101


	//----- nvinfo : EIATTR_INT_WARP_WIDE_INSTR_OFFSETS
	.align		4
        /*0030*/ 	.byte	0x04, 0x31
        /*0032*/ 	.short	(.L_27 - .L_26)


	//   ....[0]....
.L_26:
        /*0034*/ 	.word	0x00000450


	//   ....[1]....
        /*0038*/ 	.word	0x00000470


	//   ....[2]....
        /*003c*/ 	.word	0x00000620


	//----- nvinfo : EIATTR_COOP_GROUP_MASK_REGIDS
	.align		4
.L_27:
        /*0040*/ 	.byte	0x04, 0x29
        /*0042*/ 	.short	(.L_29 - .L_28)


	//   ....[0]....
.L_28:
        /*0044*/ 	.word	0xffffffff


	//   ....[1]....
        /*0048*/ 	.word	0xffffffff


	//   ....[2]....
        /*004c*/ 	.word	0xffffffff


	//   ....[3]....
        /*0050*/ 	.word	0xffffffff


	//   ....[4]....
        /*0054*/ 	.word	0xffffffff


	//   ....[5]....
        /*0058*/ 	.word	0xffffffff


	//----- nvinfo : EIATTR_COOP_GROUP_INSTR_OFFSETS
	.align		4
.L_29:
        /*005c*/ 	.byte	0x04, 0x28
        /*005e*/ 	.short	(.L_31 - .L_30)


	//   ....[0]....
.L_30:
        /*0060*/ 	.word	0x00000060


	//   ....[1]....
        /*0064*/ 	.word	0x00000070


	//   ....[2]....
        /*0068*/ 	.word	0x00000130


	//   ....[3]....
        /*006c*/ 	.word	0x000002a0


	//   ....[4]....
        /*0070*/ 	.word	0x00000760


	//   ....[5]....
        /*0074*/ 	.word	0x000011c0


	//----- nvinfo : EIATTR_REG_RECONFIG
	.align		4
.L_31:
        /*0078*/ 	.byte	0x01, 0x54
	.zero		2


	//----- nvinfo : EIATTR_SYSCALL_OFFSETS
	.align		4
        /*007c*/ 	.byte	0x04, 0x46
        /*007e*/ 	.short	(.L_33 - .L_32)


	//   ....[0]....
.L_32:
        /*0080*/ 	.word	0x00001380


	//----- nvinfo : EIATTR_MBARRIER_INSTR_OFFSETS
	.align		4
.L_33:
        /*0084*/ 	.byte	0x04, 0x39
        /*0086*/ 	.short	(.L_35 - .L_34)


	//   ....[0]....
.L_34:
        /*0088*/ 	.word	0x00000230
        /*008c*/ 	.word	0x000000ff
        /*0090*/ 	.word	0x00000000
        /*0094*/ 	.short	0x0100
        /*0096*/ 	.byte	0x08
	.zero		1


	//   ....[1]....
        /*0098*/ 	.word	0x00000240
        /*009c*/ 	.word	0x000000ff
        /*00a0*/ 	.word	0x00000018
        /*00a4*/ 	.short	0x0100
        /*00a6*/ 	.byte	0x08
	.zero		1


	//   ....[2]....
        /*00a8*/ 	.word	0x00000250
        /*00ac*/ 	.word	0x000000ff
        /*00b0*/ 	.word	0x00000008
        /*00b4*/ 	.short	0x0100
        /*00b6*/ 	.byte	0x08
	.zero		1


	//   ....[3]....
        /*00b8*/ 	.word	0x00000260
        /*00bc*/ 	.word	0x000000ff
        /*00c0*/ 	.word	0x00000020
        /*00c4*/ 	.short	0x0100
        /*00c6*/ 	.byte	0x08
	.zero		1


	//   ....[4]....
        /*00c8*/ 	.word	0x00000270
        /*00cc*/ 	.word	0x000000ff
        /*00d0*/ 	.word	0x00000010
        /*00d4*/ 	.short	0x0100
        /*00d6*/ 	.byte	0x08
	.zero		1


	//   ....[5]....
        /*00d8*/ 	.word	0x00000280
        /*00dc*/ 	.word	0x000000ff
        /*00e0*/ 	.word	0x00000028
        /*00e4*/ 	.short	0x0100
        /*00e6*/ 	.byte	0x08
	.zero		1


	//   ....[6]....
        /*00e8*/ 	.word	0x000006a0
        /*00ec*/ 	.word	0x000000ff
        /*00f0*/ 	.word	0x00000040
        /*00f4*/ 	.short	0x0100
        /*00f6*/ 	.byte	0x06
	.zero		1


	//   ....[7]....
        /*00f8*/ 	.word	0x00000710
        /*00fc*/ 	.word	0x000000ff
        /*0100*/ 	.word	0x00000048
        /*0104*/ 	.short	0x0100
        /*0106*/ 	.byte	0x06
	.zero		1


	//   ....[8]....
        /*0108*/ 	.word	0x00001440
        /*010c*/ 	.word	0x00000003
        /*0110*/ 	.word	0x00000000
        /*0114*/ 	.short	0x010a
        /*0116*/ 	.byte	0x3f
	.zero		1


	//   ....[9]....
        /*0118*/ 	.word	0x00001480
        /*011c*/ 	.word	0x00000003
        /*0120*/ 	.word	0x00000000
        /*0124*/ 	.short	0x010a
        /*0126*/ 	.byte	0x3f
	.zero		1


	//   ....[10]....
        /*0128*/ 	.word	0x000019d0
        /*012c*/ 	.word	0x00000005
        /*0130*/ 	.word	0x00000000
        /*0134*/ 	.short	0x010a
        /*0136*/ 	.byte	0x3f
	.zero		1


	//   ....[11]....
        /*0138*/ 	.word	0x00001a10
        /*013c*/ 	.word	0x00000005
        /*0140*/ 	.word	0x00000000
        /*0144*/ 	.short	0x010a
        /*0146*/ 	.byte	0x3f
	.zero		1


	//   ....[12]....
        /*0148*/ 	.word	0x00001df0
        /*014c*/ 	.word	0x00000005
        /*0150*/ 	.word	0x00000000
        /*0154*/ 	.short	0x0101
        /*0156*/ 	.byte	0x3f
	.zero		1


	//   ....[13]....
        /*0158*/ 	.word	0x00002010
        /*015c*/ 	.word	0x00000003
        /*0160*/ 	.word	0x00000000
        /*0164*/ 	.short	0x0101
        /*0166*/ 	.byte	0x3f
	.zero		1


	//   ....[14]....
        /*0168*/ 	.word	0x00007aa0
        /*016c*/ 	.word	0x00000016
        /*0170*/ 	.word	0x00000018
        /*0174*/ 	.short	0x010a
        /*0176*/ 	.byte	0x3f
	.zero		1


	//   ....[15]....
        /*0178*/ 	.word	0x00007e00
        /*017c*/ 	.word	0x00000003
        /*0180*/ 	.word	0x00000048
        /*0184*/ 	.short	0x0101
        /*0186*/ 	.byte	0x3f
	.zero		1


	//   ....[16]....
        /*0188*/ 	.word	0x00008550
        /*018c*/ 	.word	0x00000007
        /*0190*/ 	.word	0x00000000
        /*0194*/ 	.short	0x010a
        /*0196*/ 	.byte	0x3f
	.zero		1


	//   ....[17]....
        /*0198*/ 	.word	0x000085d0
        /*019c*/ 	.word	0x00000006
        /*01a0*/ 	.word	0x00000000
        /*01a4*/ 	.short	0x010a
        /*01a6*/ 	.byte	0x3f
	.zero		1


	//   ....[18]....
        /*01a8*/ 	.word	0x00008660
        /*01ac*/ 	.word	0x00000003
        /*01b0*/ 	.word	0x00000000
        /*01b4*/ 	.short	0x010a
        /*01b6*/ 	.byte	0x3f
	.zero		1


	//   ....[19]....
        /*01b8*/ 	.word	0x000086c0
        /*01bc*/ 	.word	0x00000003
        /*01c0*/ 	.word	0x00000000
        /*01c4*/ 	.short	0x010a
        /*01c6*/ 	.byte	0x3f
	.zero		1


	//   ....[20]....
        /*01c8*/ 	.word	0x00008710
        /*01cc*/ 	.word	0x00000005
        /*01d0*/ 	.word	0x00000000
        /*01d4*/ 	.short	0x010a
        /*01d6*/ 	.byte	0x3f
	.zero		1


	//   ....[21]....
        /*01d8*/ 	.word	0x000087e0
        /*01dc*/ 	.word	0x00000016
        /*01e0*/ 	.word	0x00000018
        /*01e4*/ 	.short	0x010a
        /*01e6*/ 	.byte	0x3f
	.zero		1


	//   ....[22]....
        /*01e8*/ 	.word	0x000088b0
        /*01ec*/ 	.word	0x00000007
        /*01f0*/ 	.word	0x00000000
        /*01f4*/ 	.short	0x010a
        /*01f6*/ 	.byte	0x3f
	.zero		1


	//   ....[23]....
        /*01f8*/ 	.word	0x00008900
        /*01fc*/ 	.word	0x00000006
        /*0200*/ 	.word	0x00000000
        /*0204*/ 	.short	0x010a
        /*0206*/ 	.byte	0x3f
	.zero		1


	//----- nvinfo : EIATTR_NUM_MBARRIERS
	.align		4
.L_35:
        /*0208*/ 	.byte	0x03, 0x38
        /*020a*/ 	.short	0x0008


	//----- nvinfo : EIATTR_EXIT_INSTR_OFFSETS
	.align		4
        /*020c*/ 	.byte	0x04, 0x1c
        /*020e*/ 	.short	(.L_37 - .L_36)


	//   ....[0]....
.L_36:
        /*0210*/ 	.word	0x000008d0


	//   ....[1]....
        /*0214*/ 	.word	0x000010f0


	//   ....[2]....
        /*0218*/ 	.word	0x000071c0


	//   ....[3]....
        /*021c*/ 	.word	0x00007720


	//   ....[4]....
        /*0220*/ 	.word	0x000086b0


	//----- nvinfo : EIATTR_MAX_THREADS
	.align		4
.L_37:
        /*0224*/ 	.byte	0x04, 0x05
        /*0226*/ 	.short	(.L_39 - .L_38)
.L_38:
        /*0228*/ 	.word	0x00000180
        /*022c*/ 	.word	0x00000001
        /*0230*/ 	.word	0x00000001


	//----- nvinfo : EIATTR_CRS_STACK_SIZE
	.align		4
.L_39:
        /*0234*/ 	.byte	0x04, 0x1e
        /*0236*/ 	.short	(.L_41 - .L_40)
.L_40:
        /*0238*/ 	.word	0x00000000


	//----- nvinfo : EIATTR_CBANK_PARAM_SIZE
	.align		4
.L_41:
        /*023c*/ 	.byte	0x03, 0x19
        /*023e*/ 	.short	0x0470


	//----- nvinfo : EIATTR_PARAM_CBANK
	.align		4
        /*0240*/ 	.byte	0x04, 0x0a
        /*0242*/ 	.short	(.L_43 - .L_42)
	.align		4
.L_42:
        /*0244*/ 	.word	index@(.nv.constant0._ZN7cutlass13device_kernelINS_4gemm6kernel13GemmUniversalIN4cute5tupleIJiiiiEEENS1_10collective13CollectiveMmaINS1_34MainloopSm90TmaGmmaWarpSpecializedILi3ENS5_IJNS4_1CILi1EEENSA_ILi2EEESB_EEENS1_35KernelTmaWarpSpecializedCooperativeEEENS5_IJNSA_ILi256EEENSA_ILi64EEENSA_ILi32EEEEEENS_10tfloat32_tENS5_IJlSB_lEEESK_SL_NS4_8TiledMMAINS4_8MMA_AtomIJNS4_4SM904GMMA29MMA_64x64x8_F32TF32TF32_SS_TNILNSP_7ScaleInE1ELSR_1EEEEEENS4_6LayoutINS5_IJSC_SB_SB_EEENS5_IJSB_NSA_ILi0EEESW_EEEEENS5_IJNS4_10UnderscoreESZ_SZ_EEEEENS4_23SM90_TMA_LOAD_MULTICASTENS4_14ComposedLayoutINS4_7SwizzleILi3ELi4ELi3EEENS4_18smem_ptr_flag_bitsILi32EEENSU_INS5_IJNSA_ILi8EEESI_EEENS5_IJSI_SB_EEEEEEEvNS4_8identityENS4_13SM90_TMA_LOADES1C_vS1D_EENS_8epilogue10collective6detail29Sm90TmaWarpSpecializedAdapterINS1H_15DefaultEpilogueISK_SL_SL_NS1G_6thread17LinearCombinationISK_Li1EffLNS1L_9ScaleType4KindE0ELNS_15FloatRoundStyleE2ESK_EENS1_15EpilogueDefaultEEEEEvvEEEEvNT_6ParamsE)
        /*0248*/ 	.short	0x0210
        /*024a*/ 	.short	0x0470


	//----- nvinfo : EIATTR_SW_WAR
	.align		4
.L_43:
        /*024c*/ 	.byte	0x04, 0x36
        /*024e*/ 	.short	(.L_45 - .L_44)
.L_44:
        /*0250*/ 	.word	0x00000008
.L_45:


//--------------------- .nv.callgraph             --------------------------
	.section	.nv.callgraph,"",@"SHT_CUDA_CALLGRAPH"
	.align	4
	.sectionentsize	8
	.align		4
        /*0000*/ 	.word	0x00000000
	.align		4
        /*0004*/ 	.word	0xffffffff
	.align		4
        /*0008*/ 	.word	index@(_ZN7cutlass13device_kernelINS_4gemm6kernel13GemmUniversalIN4cute5tupleIJiiiiEEENS1_10collective13CollectiveMmaINS1_34MainloopSm90TmaGmmaWarpSpecializedILi3ENS5_IJNS4_1CILi1EEENSA_ILi2EEESB_EEENS1_35KernelTmaWarpSpecializedCooperativeEEENS5_IJNSA_ILi256EEENSA_ILi64EEENSA_ILi32EEEEEENS_10tfloat32_tENS5_IJlSB_lEEESK_SL_NS4_8TiledMMAINS4_8MMA_AtomIJNS4_4SM904GMMA29MMA_64x64x8_F32TF32TF32_SS_TNILNSP_7ScaleInE1ELSR_1EEEEEENS4_6LayoutINS5_IJSC_SB_SB_EEENS5_IJSB_NSA_ILi0EEESW_EEEEENS5_IJNS4_10UnderscoreESZ_SZ_EEEEENS4_23SM90_TMA_LOAD_MULTICASTENS4_14ComposedLayoutINS4_7SwizzleILi3ELi4ELi3EEENS4_18smem_ptr_flag_bitsILi32EEENSU_INS5_IJNSA_ILi8EEESI_EEENS5_IJSI_SB_EEEEEEEvNS4_8identityENS4_13SM90_TMA_LOADES1C_vS1D_EENS_8epilogue10collective6detail29Sm90TmaWarpSpecializedAdapterINS1H_15DefaultEpilogueISK_SL_SL_NS1G_6thread17LinearCombinationISK_Li1EffLNS1L_9ScaleType4KindE0ELNS_15FloatRoundStyleE2ESK_EENS1_15EpilogueDefaultEEEEEvvEEEEvNT_6ParamsE)
	.align		4
        /*000c*/ 	.word	index@(__assertfail)
	.align		4
        /*0010*/ 	.word	0x00000000
	.align		4
        /*0014*/ 	.word	0xfffffffe
	.align		4
        /*0018*/ 	.word	0x00000000
	.align		4
        /*001c*/ 	.word	0xfffffffd
	.align		4
        /*0020*/ 	.word	0x00000000
	.align		4
        /*0024*/ 	.word	0xfffffffc


//--------------------- .nv.constant4             --------------------------
	.section	.nv.constant4,"a",@progbits
	.align	8
	.align		8
.nv.constant4:
        /*0000*/ 	.dword	__assertfail
	.align		8
        /*0008*/ 	.dword	__unnamed_1
	.align		8
        /*0010*/ 	.dword	_ZN39_INTERNAL_fdb3a39b_4_k_cu_e4017b1b_59594cuda3std3__45__cpo5beginE
	.align		8
        /*0018*/ 	.dword	_ZN39_INTERNAL_fdb3a39b_4_k_cu_e4017b1b_59594cuda3std3__45__cpo3endE
	.align		8
        /*0020*/ 	.dword	_ZN39_INTERNAL_fdb3a39b_4_k_cu_e4017b1b_59594cuda3std3__45__cpo6cbeginE
	.align		8
        /*0028*/ 	.dword	_ZN39_INTERNAL_fdb3a39b_4_k_cu_e4017b1b_59594cuda3std3__45__cpo4cendE
	.align		8
        /*0030*/ 	.dword	_ZN39_INTERNAL_fdb3a39b_4_k_cu_e4017b1b_59594cuda3std3__441_GLOBAL__N__fdb3a39b_4_k_cu_e4017b1b_59596ignoreE
	.align		8
        /*0038*/ 	.dword	_ZN39_INTERNAL_fdb3a39b_4_k_cu_e4017b1b_59594cuda3std3__419piecewise_constructE
	.align		8
        /*0040*/ 	.dword	_ZN39_INTERNAL_fdb3a39b_4_k_cu_e4017b1b_59594cuda3std3__48in_placeE
	.align		8
        /*0048*/ 	.dword	_ZN39_INTERNAL_fdb3a39b_4_k_cu_e4017b1b_59594cuda3std6ranges3__45__cpo4swapE
	.align		8
        /*0050*/ 	.dword	_ZN39_INTERNAL_fdb3a39b_4_k_cu_e4017b1b_59594cuda3std6ranges3__45__cpo9iter_moveE
	.align		8
        /*0058*/ 	.dword	_ZN39_INTERNAL_fdb3a39b_4_k_cu_e4017b1b_59594cute7productE
	.align		8
        /*0060*/ 	.dword	_ZN39_INTERNAL_fdb3a39b_4_k_cu_e4017b1b_59594cute1_E
	.align		8
        /*0068*/ 	.dword	$str$22
	.align		8
        /*0070*/ 	.dword	$str$23


//--------------------- .text._ZN7cutlass13device_kernelINS_4gemm6kernel13GemmUniversalIN4cute5tupleIJiiiiEEENS1_10collective13CollectiveMmaINS1_34MainloopSm90TmaGmmaWarpSpecializedILi3ENS5_IJNS4_1CILi1EEENSA_ILi2EEESB_EEENS1_35KernelTmaWarpSpecializedCooperativeEEENS5_IJNSA_ILi256EEENSA_ILi64EEENSA_ILi32EEEEEENS_10tfloat32_tENS5_IJlSB_lEEESK_SL_NS4_8TiledMMAINS4_8MMA_AtomIJNS4_4SM904GMMA29MMA_64x64x8_F32TF32TF32_SS_TNILNSP_7ScaleInE1ELSR_1EEEEEENS4_6LayoutINS5_IJSC_SB_SB_EEENS5_IJSB_NSA_ILi0EEESW_EEEEENS5_IJNS4_10UnderscoreESZ_SZ_EEEEENS4_23SM90_TMA_LOAD_MULTICASTENS4_14ComposedLayoutINS4_7SwizzleILi3ELi4ELi3EEENS4_18smem_ptr_flag_bitsILi32EEENSU_INS5_IJNSA_ILi8EEESI_EEENS5_IJSI_SB_EEEEEEEvNS4_8identityENS4_13SM90_TMA_LOADES1C_vS1D_EENS_8epilogue10collective6detail29Sm90TmaWarpSpecializedAdapterINS1H_15DefaultEpilogueISK_SL_SL_NS1G_6thread17LinearCombinationISK_Li1EffLNS1L_9ScaleType4KindE0ELNS_15FloatRoundStyleE2ESK_EENS1_15EpilogueDefaultEEEEEvvEEEEvNT_6ParamsE --------------------------
	.section	.text._ZN7cutlass13device_kernelINS_4gemm6kernel13GemmUniversalIN4cute5tupleIJiiiiEEENS1_10collective13CollectiveMmaINS1_34MainloopSm90TmaGmmaWarpSpecializedILi3ENS5_IJNS4_1CILi1EEENSA_ILi2EEESB_EEENS1_35KernelTmaWarpSpecializedCooperativeEEENS5_IJNSA_ILi256EEENSA_ILi64EEENSA_ILi32EEEEEENS_10tfloat32_tENS5_IJlSB_lEEESK_SL_NS4_8TiledMMAINS4_8MMA_AtomIJNS4_4SM904GMMA29MMA_64x64x8_F32TF32TF32_SS_TNILNSP_7ScaleInE1ELSR_1EEEEEENS4_6LayoutINS5_IJSC_SB_SB_EEENS5_IJSB_NSA_ILi0EEESW_EEEEENS5_IJNS4_10UnderscoreESZ_SZ_EEEEENS4_23SM90_TMA_LOAD_MULTICASTENS4_14ComposedLayoutINS4_7SwizzleILi3ELi4ELi3EEENS4_18smem_ptr_flag_bitsILi32EEENSU_INS5_IJNSA_ILi8EEESI_EEENS5_IJSI_SB_EEEEEEEvNS4_8identityENS4_13SM90_TMA_LOADES1C_vS1D_EENS_8epilogue10collective6detail29Sm90TmaWarpSpecializedAdapterINS1H_15DefaultEpilogueISK_SL_SL_NS1G_6thread17LinearCombinationISK_Li1EffLNS1L_9ScaleType4KindE0ELNS_15FloatRoundStyleE2ESK_EENS1_15EpilogueDefaultEEEEEvvEEEEvNT_6ParamsE,"ax",@progbits
	.align	128
.text._ZN7cutlass13device_kernelINS_4gemm6kernel13GemmUniversalIN4cute5tupleIJiiiiEEENS1_10collective13CollectiveMmaINS1_34MainloopSm90TmaGmmaWarpSpecializedILi3ENS5_IJNS4_1CILi1EEENSA_ILi2EEESB_EEENS1_35KernelTmaWarpSpecializedCooperativeEEENS5_IJNSA_ILi256EEENSA_ILi64EEENSA_ILi32EEEEEENS_10tfloat32_tENS5_IJlSB_lEEESK_SL_NS4_8TiledMMAINS4_8MMA_AtomIJNS4_4SM904GMMA29MMA_64x64x8_F32TF32TF32_SS_TNILNSP_7ScaleInE1ELSR_1EEEEEENS4_6LayoutINS5_IJSC_SB_SB_EEENS5_IJSB_NSA_ILi0EEESW_EEEEENS5_IJNS4_10UnderscoreESZ_SZ_EEEEENS4_23SM90_TMA_LOAD_MULTICASTENS4_14ComposedLayoutINS4_7SwizzleILi3ELi4ELi3EEENS4_18smem_ptr_flag_bitsILi32EEENSU_INS5_IJNSA_ILi8EEESI_EEENS5_IJSI_SB_EEEEEEEvNS4_8identityENS4_13SM90_TMA_LOADES1C_vS1D_EENS_8epilogue10collective6detail29Sm90TmaWarpSpecializedAdapterINS1H_15DefaultEpilogueISK_SL_SL_NS1G_6thread17LinearCombinationISK_Li1EffLNS1L_9ScaleType4KindE0ELNS_15FloatRoundStyleE2ESK_EENS1_15EpilogueDefaultEEEEEvvEEEEvNT_6ParamsE:
        .type           _ZN7cutlass13device_kernelINS_4gemm6kernel13GemmUniversalIN4cute5tupleIJiiiiEEENS1_10collective13CollectiveMmaINS1_34MainloopSm90TmaGmmaWarpSpecializedILi3ENS5_IJNS4_1CILi1EEENSA_ILi2EEESB_EEENS1_35KernelTmaWarpSpecializedCooperativeEEENS5_IJNSA_ILi256EEENSA_ILi64EEENSA_ILi32EEEEEENS_10tfloat32_tENS5_IJlSB_lEEESK_SL_NS4_8TiledMMAINS4_8MMA_AtomIJNS4_4SM904GMMA29MMA_64x64x8_F32TF32TF32_SS_TNILNSP_7ScaleInE1ELSR_1EEEEEENS4_6LayoutINS5_IJSC_SB_SB_EEENS5_IJSB_NSA_ILi0EEESW_EEEEENS5_IJNS4_10UnderscoreESZ_SZ_EEEEENS4_23SM90_TMA_LOAD_MULTICASTENS4_14ComposedLayoutINS4_7SwizzleILi3ELi4ELi3EEENS4_18smem_ptr_flag_bitsILi32EEENSU_INS5_IJNSA_ILi8EEESI_EEENS5_IJSI_SB_EEEEEEEvNS4_8identityENS4_13SM90_TMA_LOADES1C_vS1D_EENS_8epilogue10collective6detail29Sm90TmaWarpSpecializedAdapterINS1H_15DefaultEpilogueISK_SL_SL_NS1G_6thread17LinearCombinationISK_Li1EffLNS1L_9ScaleType4KindE0ELNS_15FloatRoundStyleE2ESK_EENS1_15EpilogueDefaultEEEEEvvEEEEvNT_6ParamsE,@function
        .size           _ZN7cutlass13device_kernelINS_4gemm6kernel13GemmUniversalIN4cute5tupleIJiiiiEEENS1_10collective13CollectiveMmaINS1_34MainloopSm90TmaGmmaWarpSpecializedILi3ENS5_IJNS4_1CILi1EEENSA_ILi2EEESB_EEENS1_35KernelTmaWarpSpecializedCooperativeEEENS5_IJNSA_ILi256EEENSA_ILi64EEENSA_ILi32EEEEEENS_10tfloat32_tENS5_IJlSB_lEEESK_SL_NS4_8TiledMMAINS4_8MMA_AtomIJNS4_4SM904GMMA29MMA_64x64x8_F32TF32TF32_SS_TNILNSP_7ScaleInE1ELSR_1EEEEEENS4_6LayoutINS5_IJSC_SB_SB_EEENS5_IJSB_NSA_ILi0EEESW_EEEEENS5_IJNS4_10UnderscoreESZ_SZ_EEEEENS4_23SM90_TMA_LOAD_MULTICASTENS4_14ComposedLayoutINS4_7SwizzleILi3ELi4ELi3EEENS4_18smem_ptr_flag_bitsILi32EEENSU_INS5_IJNSA_ILi8EEESI_EEENS5_IJSI_SB_EEEEEEEvNS4_8identityENS4_13SM90_TMA_LOADES1C_vS1D_EENS_8epilogue10collective6detail29Sm90TmaWarpSpecializedAdapterINS1H_15DefaultEpilogueISK_SL_SL_NS1G_6thread17LinearCombinationISK_Li1EffLNS1L_9ScaleType4KindE0ELNS_15FloatRoundStyleE2ESK_EENS1_15EpilogueDefaultEEEEEvvEEEEvNT_6ParamsE,(.L_x_195 - _ZN7cutlass13device_kernelINS_4gemm6kernel13GemmUniversalIN4cute5tupleIJiiiiEEENS1_10collective13CollectiveMmaINS1_34MainloopSm90TmaGmmaWarpSpecializedILi3ENS5_IJNS4_1CILi1EEENSA_ILi2EEESB_EEENS1_35KernelTmaWarpSpecializedCooperativeEEENS5_IJNSA_ILi256EEENSA_ILi64EEENSA_ILi32EEEEEENS_10tfloat32_tENS5_IJlSB_lEEESK_SL_NS4_8TiledMMAINS4_8MMA_AtomIJNS4_4SM904GMMA29MMA_64x64x8_F32TF32TF32_SS_TNILNSP_7ScaleInE1ELSR_1EEEEEENS4_6LayoutINS5_IJSC_SB_SB_EEENS5_IJSB_NSA_ILi0EEESW_EEEEENS5_IJNS4_10UnderscoreESZ_SZ_EEEEENS4_23SM90_TMA_LOAD_MULTICASTENS4_14ComposedLayoutINS4_7SwizzleILi3ELi4ELi3EEENS4_18smem_ptr_flag_bitsILi32EEENSU_INS5_IJNSA_ILi8EEESI_EEENS5_IJSI_SB_EEEEEEEvNS4_8identityENS4_13SM90_TMA_LOADES1C_vS1D_EENS_8epilogue10collective6detail29Sm90TmaWarpSpecializedAdapterINS1H_15DefaultEpilogueISK_SL_SL_NS1G_6thread17LinearCombinationISK_Li1EffLNS1L_9ScaleType4KindE0ELNS_15FloatRoundStyleE2ESK_EENS1_15EpilogueDefaultEEEEEvvEEEEvNT_6ParamsE)
        .other          _ZN7cutlass13device_kernelINS_4gemm6kernel13GemmUniversalIN4cute5tupleIJiiiiEEENS1_10collective13CollectiveMmaINS1_34MainloopSm90TmaGmmaWarpSpecializedILi3ENS5_IJNS4_1CILi1EEENSA_ILi2EEESB_EEENS1_35KernelTmaWarpSpecializedCooperativeEEENS5_IJNSA_ILi256EEENSA_ILi64EEENSA_ILi32EEEEEENS_10tfloat32_tENS5_IJlSB_lEEESK_SL_NS4_8TiledMMAINS4_8MMA_AtomIJNS4_4SM904GMMA29MMA_64x64x8_F32TF32TF32_SS_TNILNSP_7ScaleInE1ELSR_1EEEEEENS4_6LayoutINS5_IJSC_SB_SB_EEENS5_IJSB_NSA_ILi0EEESW_EEEEENS5_IJNS4_10UnderscoreESZ_SZ_EEEEENS4_23SM90_TMA_LOAD_MULTICASTENS4_14ComposedLayoutINS4_7SwizzleILi3ELi4ELi3EEENS4_18smem_ptr_flag_bitsILi32EEENSU_INS5_IJNSA_ILi8EEESI_EEENS5_IJSI_SB_EEEEEEEvNS4_8identityENS4_13SM90_TMA_LOADES1C_vS1D_EENS_8epilogue10collective6detail29Sm90TmaWarpSpecializedAdapterINS1H_15DefaultEpilogueISK_SL_SL_NS1G_6thread17LinearCombinationISK_Li1EffLNS1L_9ScaleType4KindE0ELNS_15FloatRoundStyleE2ESK_EENS1_15EpilogueDefaultEEEEEvvEEEEvNT_6ParamsE,@"STO_CUDA_ENTRY STV_DEFAULT"
_ZN7cutlass13device_kernelINS_4gemm6kernel13GemmUniversalIN4cute5tupleIJiiiiEEENS1_10collective13CollectiveMmaINS1_34MainloopSm90TmaGmmaWarpSpecializedILi3ENS5_IJNS4_1CILi1EEENSA_ILi2EEESB_EEENS1_35KernelTmaWarpSpecializedCooperativeEEENS5_IJNSA_ILi256EEENSA_ILi64EEENSA_ILi32EEEEEENS_10tfloat32_tENS5_IJlSB_lEEESK_SL_NS4_8TiledMMAINS4_8MMA_AtomIJNS4_4SM904GMMA29MMA_64x64x8_F32TF32TF32_SS_TNILNSP_7ScaleInE1ELSR_1EEEEEENS4_6LayoutINS5_IJSC_SB_SB_EEENS5_IJSB_NSA_ILi0EEESW_EEEEENS5_IJNS4_10UnderscoreESZ_SZ_EEEEENS4_23SM90_TMA_LOAD_MULTICASTENS4_14ComposedLayoutINS4_7SwizzleILi3ELi4ELi3EEENS4_18smem_ptr_flag_bitsILi32EEENSU_INS5_IJNSA_ILi8EEESI_EEENS5_IJSI_SB_EEEEEEEvNS4_8identityENS4_13SM90_TMA_LOADES1C_vS1D_EENS_8epilogue10collective6detail29Sm90TmaWarpSpecializedAdapterINS1H_15DefaultEpilogueISK_SL_SL_NS1G_6thread17LinearCombinationISK_Li1EffLNS1L_9ScaleType4KindE0ELNS_15FloatRoundStyleE2ESK_EENS1_15EpilogueDefaultEEEEEvvEEEEvNT_6ParamsE:
[----:B------:R-:W0:Y:S01]  /*0000*/  LDC R1, c[0x0][0x28] ;  /* 0x00000a00ff017b82 */ /* 0x000e220000000800 */
[----:B------:R-:W1:Y:S01]  /*0010*/  S2R R18, SR_TID.X ;  /* 0x0000000000127919 */ /* 0x000e620000002100 */
[----:B------:R-:W-:Y:S01]  /*0020*/  ELECT P0, URZ, PT ;  /* 0x00000000003f782f */ /* 0x000fe20003800000 */
[----:B------:R-:W-:Y:S01]  /*0030*/  BSSY B0, `(.L_x_0) ;  /* 0x000000f000007945 */ /* 0x000fe20003800000 */
[--C-:B-1----:R-:W-:Y:S02]  /*0040*/  SHF.R.U32.HI R0, RZ, 0x5, R18.reuse ;  /* 0x00000005ff007819 */ /* 0x102fe40000011612 */
[----:B------:R-:W-:-:S03]  /*0050*/  SHF.R.U32.HI R3, RZ, 0x7, R18 ;  /* 0x00000007ff037819 */ /* 0x000fc60000011612 */
[----:B------:R-:W1:Y:S04]  /*0060*/  SHFL.IDX PT, R2, R0, RZ, 0x1f ;  /* 0x00001fff00027589 */ /* 0x000e6800000e0000 */
[----:B------:R2:W3:Y:S01]  /*0070*/  SHFL.IDX PT, R5, R3, RZ, 0x1f ;  /* 0x00001fff03057589 */ /* 0x0004e200000e0000 */
[----:B-1----:R-:W-:-:S13]  /*0080*/  ISETP.NE.OR P0, PT, R2, RZ, !P0 ;  /* 0x000000ff0200720c */ /* 0x002fda0004705670 */
[----:B0-23--:R-:W-:Y:S05]  /*0090*/  @P0 BRA `(.L_x_1) ;  /* 0x0000000000200947 */ /* 0x00dfea0003800000 */
[----:B------:R-:W-:Y:S02]  /*00a0*/  ULDC.64 UR4, c[0x0][0x198] ;  /* 0x0000660000047ab9 */ /* 0x000fe40000000a00 */
[----:B------:R-:W-:Y:S02]  /*00b0*/  UIADD3 UR6, UP0, UR4, 0xf0, URZ ;  /* 0x000000f004067890 */ /* 0x000fe4000ff1e03f */
[----:B------:R-:W-:Y:S02]  /*00c0*/  UIADD3 UR4, UP1, UR4, 0x1f0, URZ ;  /* 0x000001f004047890 */ /* 0x000fe4000ff3e03f */
[----:B------:R-:W-:Y:S02]  /*00d0*/  UIADD3.X UR7, URZ, UR5, URZ, UP0, !UPT ;  /* 0x000000053f077290 */ /* 0x000fe400087fe43f */
[----:B------:R-:W-:-:S07]  /*00e0*/  UIADD3.X UR5, URZ, UR5, URZ, UP1, !UPT ;  /* 0x000000053f057290 */ /* 0x000fce0008ffe43f */
[----:B------:R0:W-:Y:S02]  /*00f0*/  UTMACCTL.PF [UR6] ;  /* 0x00000000060079b9 */ /* 0x0001e40008040000 */
[----:B------:R0:W-:Y:S02]  /*0100*/  UTMACCTL.PF [UR4] ;  /* 0x00000000040079b9 */ /* 0x0001e40008040000 */
[----:B0-----:R-:W-:Y:S01]  /*0110*/  NOP ;  /* 0x0000000000007918 */ /* 0x001fe20000000000 */
.L_x_1:
[----:B------:R-:W-:Y:S05]  /*0120*/  BSYNC B0 ;  /* 0x0000000000007941 */ /* 0x000fea0003800000 */
.L_x_0:
[----:B------:R-:W0:Y:S02]  /*0130*/  SHFL.IDX PT, R3, R0, RZ, 0x1f ;  /* 0x00001fff00037589 */ /* 0x000e2400000e0000 */
[----:B0-----:R-:W-:-:S13]  /*0140*/  ISETP.NE.AND P0, PT, R3, RZ, PT ;  /* 0x000000ff0300720c */ /* 0x001fda0003f05270 */
[----:B------:R-:W-:Y:S05]  /*0150*/  @P0 BRA `(.L_x_2) ;  /* 0x0000000000500947 */ /* 0x000fea0003800000 */
[----:B------:R-:W0:Y:S01]  /*0160*/  S2UR UR8, SR_CgaCtaId ;  /* 0x00000000000879c3 */ /* 0x000e220000008800 */
[----:B------:R-:W-:Y:S01]  /*0170*/  UMOV UR4, 0x400 ;  /* 0x0000040000047882 */ /* 0x000fe20000000000 */
[----:B------:R-:W-:Y:S01]  /*0180*/  UMOV UR5, 0x1 ;  /* 0x0000000100057882 */ /* 0x000fe20000000000 */
[----:B------:R-:W-:Y:S01]  /*0190*/  UMOV UR6, 0x4 ;  /* 0x0000000400067882 */ /* 0x000fe20000000000 */
[----:B------:R-:W-:Y:S01]  /*01a0*/  ELECT P0, URZ, PT ;  /* 0x00000000003f782f */ /* 0x000fe20003800000 */
[----:B------:R-:W-:-:S04]  /*01b0*/  UIADD3 UR6, -UR6, 0x100000, URZ ;  /* 0x0010000006067890 */ /* 0x000fc8000fffe13f */
[----:B------:R-:W-:Y:S02]  /*01c0*/  USHF.L.U32 UR7, UR6, 0xb, URZ ;  /* 0x0000000b06077899 */ /* 0x000fe4000800063f */
[----:B------:R-:W-:Y:S02]  /*01d0*/  USHF.L.U32 UR6, UR6, 0x1, URZ ;  /* 0x0000000106067899 */ /* 0x000fe4000800063f */
[----:B0-----:R-:W-:Y:S02]  /*01e0*/  ULEA UR8, UR8, UR4, 0x18 ;  /* 0x0000000408087291 */ /* 0x001fe4000f8ec03f */
[----:B------:R-:W-:-:S04]  /*01f0*/  UIADD3 UR4, -UR5, 0x100000, URZ ;  /* 0x0010000005047890 */ /* 0x000fc8000fffe13f */
[----:B------:R-:W-:Y:S02]  /*0200*/  USHF.L.U32 UR5, UR4, 0xb, URZ ;  /* 0x0000000b04057899 */ /* 0x000fe4000800063f */
[----:B------:R-:W-:Y:S01]  /*0210*/  USHF.L.U32 UR4, UR4, 0x1, URZ ;  /* 0x0000000104047899 */ /* 0x000fe2000800063f */
[----:B------:R-:W0:Y:S11]  /*0220*/  FENCE.VIEW.ASYNC.S ;  /* 0x00000000000073c6 */ /* 0x000e360000000000 */
[----:B0-----:R0:W1:Y:S01]  /*0230*/  SYNCS.EXCH.64 URZ, [UR8], UR4 ;  /* 0x00000004083f75b2 */ /* 0x0010620008000100 */
[----:B------:R0:W2:Y:S01]  /*0240*/  SYNCS.EXCH.64 URZ, [UR8+0x18], UR6 ;  /* 0x00001806083f75b2 */ /* 0x0000a20008000100 */
[----:B------:R0:W3:Y:S01]  /*0250*/  SYNCS.EXCH.64 URZ, [UR8+0x8], UR4 ;  /* 0x00000804083f75b2 */ /* 0x0000e20008000100 */
[----:B------:R0:W4:Y:S01]  /*0260*/  SYNCS.EXCH.64 URZ, [UR8+0x20], UR6 ;  /* 0x00002006083f75b2 */ /* 0x0001220008000100 */
[----:B------:R0:W0:Y:S01]  /*0270*/  SYNCS.EXCH.64 URZ, [UR8+0x10], UR4 ;  /* 0x00001004083f75b2 */ /* 0x0000220008000100 */
[----:B------:R0:W0:Y:S01]  /*0280*/  SYNCS.EXCH.64 URZ, [UR8+0x28], UR6 ;  /* 0x00002806083f75b2 */ /* 0x0000220008000100 */
[----:B------:R-:W-:Y:S01]  /*0290*/  NOP ;  /* 0x0000000000007918 */ /* 0x000fe20000000000 */
.L_x_2:
[----:B------:R-:W5:Y:S01]  /*02a0*/  SHFL.IDX PT, R0, R0, RZ, 0x1f ;  /* 0x00001fff00007589 */ /* 0x000f6200000e0000 */
[----:B------:R-:W-:Y:S01]  /*02b0*/  SHF.R.S32.HI R7, RZ, 0x1f, R18 ;  /* 0x0000001fff077819 */ /* 0x000fe20000011412 */
[----:B0-----:R-:W0:Y:S01]  /*02c0*/  S2UR UR8, SR_CTAID.X ;  /* 0x00000000000879c3 */ /* 0x001e220000002500 */
[----:B------:R-:W-:Y:S01]  /*02d0*/  ELECT P0, URZ, PT ;  /* 0x00000000003f782f */ /* 0x000fe20003800000 */
[----:B------:R-:W1:Y:S01]  /*02e0*/  S2R R4, SR_CTAID.Y ;  /* 0x0000000000047919 */ /* 0x000e620000002600 */
[----:B------:R-:W-:Y:S01]  /*02f0*/  LEA.HI R7, R7, R18, RZ, 0x7 ;  /* 0x0000001207077211 */ /* 0x000fe200078f38ff */
[----:B------:R-:W-:Y:S01]  /*0300*/  ULDC UR4, c[0x0][0x154] ;  /* 0x0000550000047ab9 */ /* 0x000fe20000000800 */
[----:B------:R-:W-:Y:S01]  /*0310*/  SHF.R.S32.HI R8, RZ, 0x1f, R3 ;  /* 0x0000001fff087819 */ /* 0x000fe20000011403 */
[----:B------:R-:W-:Y:S01]  /*0320*/  NOP ;  /* 0x0000000000007918 */ /* 0x000fe20000000000 */
[----:B------:R-:W-:Y:S01]  /*0330*/  LOP3.LUT R7, R7, 0xffffff80, RZ, 0xc0, !PT ;  /* 0xffffff8007077812 */ /* 0x000fe200078ec0ff */
[----:B------:R-:W2:Y:S01]  /*0340*/  LDC R12, c[0x0][0x140] ;  /* 0x00005000ff0c7b82 */ /* 0x000ea20000000800 */
[----:B------:R-:W-:Y:S01]  /*0350*/  LEA.HI R8, R8, R3, RZ, 0x2 ;  /* 0x0000000308087211 */ /* 0x000fe200078f10ff */
[----:B------:R-:W-:-:S02]  /*0360*/  NOP ;  /* 0x0000000000007918 */ /* 0x000fc40000000000 */
[----:B------:R-:W-:Y:S01]  /*0370*/  IMAD.IADD R6, R18, 0x1, -R7 ;  /* 0x0000000112067824 */ /* 0x000fe200078e0a07 */
[----:B------:R-:W-:-:S03]  /*0380*/  LOP3.LUT R8, R8, 0x3ffffffc, RZ, 0xc0, !PT ;  /* 0x3ffffffc08087812 */ /* 0x000fc600078ec0ff */
[----:B------:R-:W3:Y:S01]  /*0390*/  LDC R10, c[0x0][0x144] ;  /* 0x00005100ff0a7b82 */ /* 0x000ee20000000800 */
[----:B------:R-:W-:Y:S02]  /*03a0*/  SHF.R.S32.HI R7, RZ, 0x1f, R6 ;  /* 0x0000001fff077819 */ /* 0x000fe40000011406 */
[----:B------:R-:W-:Y:S02]  /*03b0*/  LOP3.LUT P2, RZ, R6, 0x7, RZ, 0xc0, !PT ;  /* 0x0000000706ff7812 */ /* 0x000fe4000784c0ff */
[----:B------:R-:W-:Y:S01]  /*03c0*/  LEA.HI R7, R7, R6, RZ, 0x3 ;  /* 0x0000000607077211 */ /* 0x000fe200078f18ff */
[----:B------:R-:W-:Y:S01]  /*03d0*/  VIADD R6, R5, 0xffffffff ;  /* 0xffffffff05067836 */ /* 0x000fe20000000000 */
[----:B-----5:R-:W-:Y:S02]  /*03e0*/  ISETP.NE.OR P0, PT, R0, RZ, !P0 ;  /* 0x000000ff0000720c */ /* 0x020fe40004705670 */
[--C-:B------:R-:W-:Y:S02]  /*03f0*/  SHF.R.S32.HI R0, RZ, 0x3, R7.reuse ;  /* 0x00000003ff007819 */ /* 0x100fe40000011407 */
[----:B------:R-:W-:-:S02]  /*0400*/  SHF.R.S32.HI R7, RZ, 0x1f, R7 ;  /* 0x0000001fff077819 */ /* 0x000fc40000011407 */
[----:B------:R-:W-:Y:S02]  /*0410*/  ISETP.GE.U32.AND P5, PT, R6, 0x2, PT ;  /* 0x000000020600780c */ /* 0x000fe40003fa6070 */
[----:B------:R-:W-:Y:S02]  /*0420*/  LEA.HI R7, R7, R0, RZ, 0x2 ;  /* 0x0000000007077211 */ /* 0x000fe400078f10ff */
[----:B--2---:R-:W-:Y:S02]  /*0430*/  ISETP.EQ.U32.AND P3, PT, R12, 0x1, PT ;  /* 0x000000010c00780c */ /* 0x004fe40003f62070 */
[----:B-1----:R-:W-:Y:S01]  /*0440*/  I2FP.F32.U32 R9, R4 ;  /* 0x0000000400097245 */ /* 0x002fe20000201000 */
[----:B------:R-:W-:Y:S01]  /*0450*/  VOTEU.ALL UP0, P0 ;  /* 0x00000000003f7886 */ /* 0x000fe20000000000 */
[----:B------:R-:W-:Y:S01]  /*0460*/  LOP3.LUT R7, R7, 0xfffffffc, RZ, 0xc0, !PT ;  /* 0xfffffffc07077812 */ /* 0x000fe200078ec0ff */
[----:B------:R-:W-:Y:S02]  /*0470*/  VOTEU.ALL UP1, P0 ;  /* 0x00000000003f7886 */ /* 0x000fe40000020000 */
[----:B------:R-:W-:Y:S01]  /*0480*/  FMUL R11, R9, UR4 ;  /* 0x00000004090b7c20 */ /* 0x000fe20008400000 */
[----:B------:R-:W-:Y:S01]  /*0490*/  IMAD.IADD R9, R3, 0x1, -R8 ;  /* 0x0000000103097824 */ /* 0x000fe200078e0a08 */
[----:B0-----:R-:W-:Y:S01]  /*04a0*/  I2FP.F32.U32 R8, UR8 ;  /* 0x0000000800087c45 */ /* 0x001fe20008201000 */
[----:B------:R-:W-:Y:S01]  /*04b0*/  IMAD.IADD R0, R0, 0x1, -R7 ;  /* 0x0000000100007824 */ /* 0x000fe200078e0a07 */
[----:B------:R-:W0:Y:S01]  /*04c0*/  @!UP0 S2UR UR7, SR_CgaCtaId ;  /* 0x00000000000789c3 */ /* 0x000e220000008800 */
[----:B------:R-:W-:Y:S01]  /*04d0*/  ULDC UR4, c[0x0][0x150] ;  /* 0x0000540000047ab9 */ /* 0x000fe20000000800 */
[----:B------:R-:W1:Y:S01]  /*04e0*/  F2I.U32.TRUNC.NTZ R11, R11 ;  /* 0x0000000b000b7305 */ /* 0x000e62000020f000 */
[----:B------:R-:W-:Y:S01]  /*04f0*/  FMUL R8, R8, UR4 ;  /* 0x0000000408087c20 */ /* 0x000fe20008400000 */
[----:B------:R-:W-:Y:S01]  /*0500*/  SHF.R.S32.HI R3, RZ, 0x1f, R2 ;  /* 0x0000001fff037819 */ /* 0x000fe20000011402 */
[----:B------:R-:W-:Y:S01]  /*0510*/  IMAD R9, R9, 0x4, R0 ;  /* 0x0000000409097824 */ /* 0x000fe200078e0200 */
[----:B------:R-:W-:Y:S01]  /*0520*/  UMOV UR4, 0x20 ;  /* 0x0000002000047882 */ /* 0x000fe20000000000 */
[----:B------:R-:W-:Y:S01]  /*0530*/  @!UP0 UMOV UR6, 0x400 ;  /* 0x0000040000068882 */ /* 0x000fe20000000000 */
[----:B------:R-:W2:Y:S01]  /*0540*/  LDC R7, c[0x0][0x148] ;  /* 0x00005200ff077b82 */ /* 0x000ea20000000800 */
[----:B------:R-:W-:Y:S01]  /*0550*/  LEA.HI R3, R3, R2, RZ, 0x2 ;  /* 0x0000000203037211 */ /* 0x000fe200078f10ff */
[----:B------:R-:W5:Y:S01]  /*0560*/  F2I.U32.TRUNC.NTZ R8, R8 ;  /* 0x0000000800087305 */ /* 0x000f62000020f000 */
[----:B------:R-:W-:Y:S01]  /*0570*/  IMAD.SHL.U32 R22, R9, 0x4, RZ ;  /* 0x0000000409167824 */ /* 0x000fe200078e00ff */
[----:B------:R-:W-:-:S04]  /*0580*/  @!UP0 UIADD3 UR4, -UR4, 0x100000, URZ ;  /* 0x0010000004048890 */ /* 0x000fc8000fffe13f */
[----:B------:R-:W-:Y:S02]  /*0590*/  @!UP0 USHF.L.U32 UR5, UR4, 0xb, URZ ;  /* 0x0000000b04058899 */ /* 0x000fe4000800063f */
[----:B------:R-:W-:Y:S01]  /*05a0*/  @!UP0 USHF.L.U32 UR4, UR4, 0x1, URZ ;  /* 0x0000000104048899 */ /* 0x000fe2000800063f */
[----:B------:R-:W-:Y:S02]  /*05b0*/  LOP3.LUT R3, R3, 0xfffffffc, RZ, 0xc0, !PT ;  /* 0xfffffffc03037812 */ /* 0x000fe400078ec0ff */
[----:B------:R-:W-:Y:S01]  /*05c0*/  LOP3.LUT R22, R9, 0xc, R22, 0x78, !PT ;  /* 0x0000000c09167812 */ /* 0x000fe200078e7816 */
[----:B-1----:R-:W-:Y:S02]  /*05d0*/  IMAD.MOV R21, RZ, RZ, -R11 ;  /* 0x000000ffff157224 */ /* 0x002fe400078e0a0b */
[----:B------:R-:W-:Y:S01]  /*05e0*/  IMAD.IADD R0, R2, 0x1, -R3 ;  /* 0x0000000102007824 */ /* 0x000fe200078e0a03 */
[----:B0-----:R-:W-:Y:S01]  /*05f0*/  @!UP0 ULEA UR6, UR7, UR6, 0x18 ;  /* 0x0000000607068291 */ /* 0x001fe2000f8ec03f */
[----:B-----5:R-:W-:-:S03]  /*0600*/  IMAD.MOV R3, RZ, RZ, -R8 ;  /* 0x000000ffff037224 */ /* 0x020fc600078e0a08 */
[----:B------:R-:W-:Y:S01]  /*0610*/  ISETP.NE.AND P1, PT, R0, 0x3, PT ;  /* 0x000000030000780c */ /* 0x000fe20003f25270 */
[----:B------:R-:W-:Y:S01]  /*0620*/  VOTEU.ALL UP0, P0 ;  /* 0x00000000003f7886 */ /* 0x000fe20000000000 */
[----:B------:R-:W-:Y:S01]  /*0630*/  ISETP.LT.U32.AND P0, PT, R22, 0x2, !P2 ;  /* 0x000000021600780c */ /* 0x000fe20005701070 */
[----:B---3--:R-:W-:Y:S01]  /*0640*/  IMAD R3, R10, R3, UR8 ;  /* 0x000000080a037e24 */ /* 0x008fe2000f8e0203 */
[----:B------:R-:W-:Y:S01]  /*0650*/  ISETP.EQ.OR P1, PT, R0, RZ, !P1 ;  /* 0x000000ff0000720c */ /* 0x000fe20004f22670 */
[----:B--2---:R-:W-:Y:S01]  /*0660*/  IMAD R9, R7, R21, R4 ;  /* 0x0000001507097224 */ /* 0x004fe200078e0204 */
[C---:B------:R-:W-:Y:S02]  /*0670*/  ISETP.NE.AND P2, PT, R5.reuse, RZ, PT ;  /* 0x000000ff0500720c */ /* 0x040fe40003f45270 */
[----:B------:R-:W-:Y:S01]  /*0680*/  ISETP.EQ.AND P1, PT, R5, RZ, P1 ;  /* 0x000000ff0500720c */ /* 0x000fe20000f22270 */
[----:B------:R-:W0:Y:S02]  /*0690*/  FENCE.VIEW.ASYNC.S ;  /* 0x00000000000073c6 */ /* 0x000e240000000000 */
[----:B0-----:R0:W1:Y:S01]  /*06a0*/  @!UP0 SYNCS.EXCH.64 URZ, [UR6+0x40], UR4 ;  /* 0x00004004063f85b2 */ /* 0x0010620008000100 */
[----:B------:R-:W-:-:S02]  /*06b0*/  ISETP.NE.AND P4, PT, R9, R22, PT ;  /* 0x000000160900720c */ /* 0x000fc40003f85270 */
[----:B------:R-:W-:Y:S02]  /*06c0*/  SEL R19, RZ, 0x1, !P1 ;  /* 0x00000001ff137807 */ /* 0x000fe40004800000 */
[----:B------:R-:W-:Y:S02]  /*06d0*/  ISETP.EQ.OR P4, PT, R3, RZ, !P4 ;  /* 0x000000ff0300720c */ /* 0x000fe40006782670 */
[----:B------:R-:W-:Y:S02]  /*06e0*/  SEL R19, R19, 0x2, P5 ;  /* 0x0000000213137807 */ /* 0x000fe40002800000 */
[----:B------:R-:W-:-:S04]  /*06f0*/  PLOP3.LUT P0, PT, P0, P4, PT, 0x80, 0x0 ;  /* 0x000000000000781c */ /* 0x000fc80000709070 */
[----:B------:R-:W-:Y:S01]  /*0700*/  P2R R104, PR, RZ, 0x1 ;  /* 0x00000001ff687803 */ /* 0x000fe20000000000 */
[----:B------:R0:W2:Y:S01]  /*0710*/  @!UP1 SYNCS.EXCH.64 URZ, [UR6+0x48], UR4 ;  /* 0x00004804063f95b2 */ /* 0x0000a20008000100 */
[----:B------:R-:W-:Y:S01]  /*0720*/  NOP ;  /* 0x0000000000007918 */ /* 0x000fe20000000000 */
[----:B------:R-:W-:Y:S06]  /*0730*/  @!P3 BRA `(.L_x_3) ;  /* 0x000000000008b947 */ /* 0x000fec0003800000 */
[----:B-12-4-:R-:W-:Y:S01]  /*0740*/  UCGABAR_ARV ;  /* 0x00000000000079c7 */ /* 0x016fe20008000000 */
[----:B------:R-:W-:Y:S05]  /*0750*/  BRA `(.L_x_4) ;  /* 0x0000000000047947 */ /* 0x000fea0003800000 */
.L_x_3:
[----:B-12-4-:R-:W-:Y:S01]  /*0760*/  NOP ;  /* 0x0000000000007918 */ /* 0x016fe20000000000 */
.L_x_4:
[----:B------:R-:W1:Y:S01]  /*0770*/  LDC R2, c[0x0][0x65c] ;  /* 0x00019700ff027b82 */ /* 0x000e620000000800 */
[----:B------:R-:W-:Y:S01]  /*0780*/  LOP3.LUT R5, R5, 0xffffefff, RZ, 0xc0, !PT ;  /* 0xffffefff05057812 */ /* 0x000fe200078ec0ff */
[----:B------:R-:W-:Y:S02]  /*0790*/  IMAD.U32 R8, RZ, RZ, UR8 ;  /* 0x00000008ff087e24 */ /* 0x000fe4000f8e00ff */
[----:B------:R-:W-:Y:S01]  /*07a0*/  IMAD.MOV.U32 R9, RZ, RZ, RZ ;  /* 0x000000ffff097224 */ /* 0x000fe200078e00ff */
[----:B-1----:R-:W-:-:S13]  /*07b0*/  ISETP.NE.AND P1, PT, R2, 0x1, PT ;  /* 0x000000010200780c */ /* 0x002fda0003f25270 */
[----:B------:R-:W1:Y:S01]  /*07c0*/  @P1 LDC R17, c[0x0][0x10] ;  /* 0x00000400ff111b82 */ /* 0x000e620000000800 */
[----:B------:R-:W-:Y:S01]  /*07d0*/  @P1 LOP3.LUT R5, R5, 0x1000, RZ, 0xfc, !PT ;  /* 0x0000100005051812 */ /* 0x000fe200078efcff */
[----:B------:R-:W-:Y:S02]  /*07e0*/  @P1 IMAD.MOV.U32 R5, RZ, RZ, RZ ;  /* 0x000000ffff051224 */ /* 0x000fe400078e00ff */
[----:B------:R-:W-:-:S04]  /*07f0*/  @P1 IMAD.MOV.U32 R13, RZ, RZ, RZ ;  /* 0x000000ffff0d1224 */ /* 0x000fc800078e00ff */
[----:B------:R-:W2:Y:S01]  /*0800*/  @!P1 LDC R11, c[0x0][0xc] ;  /* 0x00000300ff0b9b82 */ /* 0x000ea20000000800 */
[----:B-1----:R-:W-:-:S04]  /*0810*/  @P1 IMAD.WIDE.U32 R16, R17, UR8, R4 ;  /* 0x0000000811101c25 */ /* 0x002fc8000f8e0004 */
[----:B------:R-:W-:Y:S02]  /*0820*/  @P1 IMAD.IADD R17, R17, 0x1, R13 ;  /* 0x0000000111111824 */ /* 0x000fe400078e020d */
[----:B--2---:R-:W-:-:S04]  /*0830*/  @!P1 IMAD.WIDE.U32 R8, R4, R11, R8 ;  /* 0x0000000b04089225 */ /* 0x004fc800078e0008 */
[----:B------:R-:W-:Y:S02]  /*0840*/  @!P1 IMAD.MOV.U32 R16, RZ, RZ, R8 ;  /* 0x000000ffff109224 */ /* 0x000fe400078e0008 */
[----:B------:R-:W-:Y:S01]  /*0850*/  @!P1 IMAD.MOV.U32 R17, RZ, RZ, R9 ;  /* 0x000000ffff119224 */ /* 0x000fe200078e0009 */
[----:B------:R-:W-:Y:S06]  /*0860*/  @!P3 BRA `(.L_x_5) ;  /* 0x00000000000cb947 */ /* 0x000fec0003800000 */
[----:B------:R-:W-:Y:S01]  /*0870*/  UCGABAR_WAIT ;  /* 0x0000000000007dc7 */ /* 0x000fe20008000000 */
[----:B------:R-:W-:Y:S01]  /*0880*/  CCTL.IVALL ;  /* 0x00000000ff00798f */ /* 0x000fe20002000000 */
[----:B------:R-:W-:Y:S05]  /*0890*/  BRA `(.L_x_6) ;  /* 0x0000000000047947 */ /* 0x000fea0003800000 */
.L_x_5:
[----:B------:R-:W-:Y:S06]  /*08a0*/  BAR.SYNC.DEFER_BLOCKING 0x0 ;  /* 0x0000000000007b1d */ /* 0x000fec0000010000 */
.L_x_6:
[----:B------:R-:W-:Y:S05]  /*08b0*/  @!P2 BRA `(.L_x_7) ;  /* 0x000000680044a947 */ /* 0x000fea0003800000 */
[----:B------:R-:W-:-:S13]  /*08c0*/  ISETP.GT.U32.AND P0, PT, R6, 0x1, PT ;  /* 0x000000010600780c */ /* 0x000fda0003f04070 */
[----:B0-----:R-:W-:Y:S05]  /*08d0*/  @P0 EXIT ;  /* 0x000000000000094d */ /* 0x001fea0003800000 */
[----:B------:R-:W-:Y:S01]  /*08e0*/  ULDC.64 UR4, c[0x0][0x650] ;  /* 0x0001940000047ab9 */ /* 0x000fe20000000a00 */
[----:B------:R-:W-:Y:S01]  /*08f0*/  PRMT R0, RZ, 0x7610, R0 ;  /* 0x00007610ff007816 */ /* 0x000fe20000000000 */
[----:B------:R-:W-:Y:S01]  /*0900*/  IMAD.MOV.U32 R92, RZ, RZ, -0x1 ;  /* 0xffffffffff5c7424 */ /* 0x000fe200078e00ff */
[----:B------:R-:W-:Y:S01]  /*0910*/  ISETP.GE.U32.AND P0, PT, R16, UR4, PT ;  /* 0x0000000410007c0c */ /* 0x000fe2000bf06070 */
[----:B------:R-:W-:Y:S02]  /*0920*/  IMAD.MOV.U32 R90, RZ, RZ, -0x1 ;  /* 0xffffffffff5a7424 */ /* 0x000fe400078e00ff */
[----:B------:R-:W-:Y:S01]  /*0930*/  IMAD.MOV.U32 R23, RZ, RZ, -0x1 ;  /* 0xffffffffff177424 */ /* 0x000fe200078e00ff */
[----:B------:R-:W-:-:S13]  /*0940*/  ISETP.GE.U32.AND.EX P0, PT, R17, UR5, PT, P0 ;  /* 0x0000000511007c0c */ /* 0x000fda000bf06100 */
[----:B------:R-:W-:Y:S05]  /*0950*/  @P0 BRA `(.L_x_8) ;  /* 0x00000004002c0947 */ /* 0x000fea0003800000 */
[----:B------:R-:W0:Y:S01]  /*0960*/  LDC.64 R24, c[0x0][0x628] ;  /* 0x00018a00ff187b82 */ /* 0x000e220000000a00 */
[----:B------:R-:W-:Y:S02]  /*0970*/  IMAD.MOV.U32 R8, RZ, RZ, R16 ;  /* 0x000000ffff087224 */ /* 0x000fe400078e0010 */
[----:B------:R-:W-:-:S05]  /*0980*/  IMAD.MOV.U32 R9, RZ, RZ, R17 ;  /* 0x000000ffff097224 */ /* 0x000fca00078e0011 */
[----:B------:R-:W1:Y:S08]  /*0990*/  LDC R0, c[0x0][0x630] ;  /* 0x00018c00ff007b82 */ /* 0x000e700000000800 */
[----:B------:R-:W2:Y:S01]  /*09a0*/  LDC.64 R26, c[0x0][0x620] ;  /* 0x00018800ff1a7b82 */ /* 0x000ea20000000a00 */
[----:B0-----:R-:W-:-:S04]  /*09b0*/  ISETP.NE.U32.AND P0, PT, R24, RZ, PT ;  /* 0x000000ff1800720c */ /* 0x001fc80003f05070 */
[----:B------:R-:W-:-:S13]  /*09c0*/  ISETP.NE.AND.EX P0, PT, R25, RZ, PT, P0 ;  /* 0x000000ff1900720c */ /* 0x000fda0003f05300 */
[----:B-12---:R-:W-:Y:S05]  /*09d0*/  @!P0 BRA `(.L_x_9) ;  /* 0x0000000000288947 */ /* 0x006fea0003800000 */
[----:B------:R-:W0:Y:S02]  /*09e0*/  LDC R13, c[0x0][0x634] ;  /* 0x00018d00ff0d7b82 */ /* 0x000e240000000800 */
[----:B0-----:R-:W-:-:S05]  /*09f0*/  IADD3 R13, P0, R16, R13, RZ ;  /* 0x0000000d100d7210 */ /* 0x001fca0007f1e0ff */
[----:B------:R-:W-:-:S04]  /*0a00*/  IMAD.X R15, RZ, RZ, R17, P0 ;  /* 0x000000ffff0f7224 */ /* 0x000fc800000e0611 */
[----:B------:R-:W-:-:S04]  /*0a10*/  IMAD.WIDE.U32 R8, R15, R24, RZ ;  /* 0x000000180f087225 */ /* 0x000fc800078e00ff */
[----:B------:R-:W-:-:S04]  /*0a20*/  IMAD.WIDE.U32 R10, P0, R13, R25, R8 ;  /* 0x000000190d0a7225 */ /* 0x000fc80007800008 */
[----:B------:R-:W-:-:S04]  /*0a30*/  IMAD.WIDE.U32 R8, R13, R24, RZ ;  /* 0x000000180d087225 */ /* 0x000fc800078e00ff */
[----:B------:R-:W-:Y:S01]  /*0a40*/  IMAD.X R13, RZ, RZ, RZ, P0 ;  /* 0x000000ffff0d7224 */ /* 0x000fe200000e06ff */
[----:B------:R-:W-:Y:S01]  /*0a50*/  IADD3 RZ, P0, R9, R10, RZ ;  /* 0x0000000a09ff7210 */ /* 0x000fe20007f1e0ff */
[----:B------:R-:W-:-:S04]  /*0a60*/  IMAD.MOV.U32 R12, RZ, RZ, R11 ;  /* 0x000000ffff0c7224 */ /* 0x000fc800078e000b */
[----:B------:R-:W-:-:S08]  /*0a70*/  IMAD.WIDE.U32.X R8, R15, R25, R12, P0 ;  /* 0x000000190f087225 */ /* 0x000fd000000e040c */
.L_x_9:
[----:B------:R-:W0:Y:S01]  /*0a80*/  LDC.64 R24, c[0x0][0x640] ;  /* 0x00019000ff187b82 */ /* 0x000e220000000a00 */
[-CC-:B------:R-:W-:Y:S01]  /*0a90*/  SHF.R.U64 R28, R8, R0.reuse, R9.reuse ;  /* 0x00000000081c7219 */ /* 0x180fe20000001209 */
[----:B------:R-:W-:Y:S01]  /*0aa0*/  IMAD R30, R7, R21, R4 ;  /* 0x00000015071e7224 */ /* 0x000fe200078e0204 */
[----:B------:R-:W-:Y:S01]  /*0ab0*/  SHF.R.U32.HI R0, RZ, R0, R9 ;  /* 0x00000000ff007219 */ /* 0x000fe20000011609 */
[----:B------:R-:W-:Y:S01]  /*0ac0*/  IMAD.MOV.U32 R21, RZ, RZ, 0x1 ;  /* 0x00000001ff157424 */ /* 0x000fe200078e00ff */
[----:B------:R-:W-:-:S03]  /*0ad0*/  IADD3 R5, P0, RZ, -R28, RZ ;  /* 0x8000001cff057210 */ /* 0x000fc60007f1e0ff */
[----:B------:R-:W1:Y:S02]  /*0ae0*/  LDC R6, c[0x0][0x618] ;  /* 0x00018600ff067b82 */ /* 0x000e640000000800 */
[----:B------:R-:W-:-:S04]  /*0af0*/  IMAD.X R9, RZ, RZ, ~R0, P0 ;  /* 0x000000ffff097224 */ /* 0x000fc800000e0e00 */
[-C--:B------:R-:W-:Y:S02]  /*0b00*/  IMAD R0, R9, R26.reuse, RZ ;  /* 0x0000001a09007224 */ /* 0x080fe400078e02ff */
[----:B------:R-:W2:Y:S01]  /*0b10*/  LDC R11, c[0x0][0x608] ;  /* 0x00018200ff0b7b82 */ /* 0x000ea20000000800 */
[----:B------:R-:W-:-:S04]  /*0b20*/  IMAD.WIDE.U32 R8, R5, R26, R16 ;  /* 0x0000001a05087225 */ /* 0x000fc800078e0010 */
[----:B------:R-:W-:-:S03]  /*0b30*/  IMAD R5, R5, R27, R0 ;  /* 0x0000001b05057224 */ /* 0x000fc600078e0200 */
[----:B------:R-:W3:Y:S01]  /*0b40*/  LDC R12, c[0x0][0x658] ;  /* 0x00019600ff0c7b82 */ /* 0x000ee20000000800 */
[----:B0-----:R-:W-:Y:S01]  /*0b50*/  ISETP.NE.U32.AND P0, PT, R24, RZ, PT ;  /* 0x000000ff1800720c */ /* 0x001fe20003f05070 */
[----:B------:R-:W-:Y:S02]  /*0b60*/  IMAD.IADD R5, R9, 0x1, R5 ;  /* 0x0000000109057824 */ /* 0x000fe400078e0205 */
[----:B------:R-:W-:Y:S01]  /*0b70*/  IMAD.MOV.U32 R9, RZ, RZ, -0x1 ;  /* 0xffffffffff097424 */ /* 0x000fe200078e00ff */
[----:B------:R-:W-:-:S03]  /*0b80*/  ISETP.NE.AND.EX P0, PT, R25, RZ, PT, P0 ;  /* 0x000000ff1900720c */ /* 0x000fc60003f05300 */
[----:B------:R-:W0:Y:S01]  /*0b90*/  LDC R15, c[0x0][0x600] ;  /* 0x00018000ff0f7b82 */ /* 0x000e220000000800 */
[-CC-:B-1----:R-:W-:Y:S02]  /*0ba0*/  SHF.R.U64 R13, R8, R6.reuse, R5.reuse ;  /* 0x00000006080d7219 */ /* 0x182fe40000001205 */
[----:B------:R-:W-:-:S05]  /*0bb0*/  SHF.R.U32.HI R0, RZ, R6, R5 ;  /* 0x00000006ff007219 */ /* 0x000fca0000011605 */
[----:B------:R-:W1:Y:S01]  /*0bc0*/  LDC R14, c[0x0][0x648] ;  /* 0x00019200ff0e7b82 */ /* 0x000e620000000800 */
[-CC-:B--2---:R-:W-:Y:S02]  /*0bd0*/  SHF.R.U64 R27, R13, R11.reuse, R0.reuse ;  /* 0x0000000b0d1b7219 */ /* 0x184fe40000001200 */
[----:B------:R-:W-:-:S05]  /*0be0*/  SHF.R.U32.HI R5, RZ, R11, R0 ;  /* 0x0000000bff057219 */ /* 0x000fca0000011600 */
[----:B------:R-:W2:Y:S01]  /*0bf0*/  LDC R20, c[0x0][0x638] ;  /* 0x00018e00ff147b82 */ /* 0x000ea20000000800 */
[-CC-:B---3--:R-:W-:Y:S02]  /*0c00*/  SHF.R.U64 R26, R27, R12.reuse, R5.reuse ;  /* 0x0000000c1b1a7219 */ /* 0x188fe40000001205 */
[-C--:B------:R-:W-:Y:S02]  /*0c10*/  SHF.L.U32 R0, R9, R12.reuse, RZ ;  /* 0x0000000c09007219 */ /* 0x080fe400000006ff */
[----:B------:R-:W-:Y:S01]  /*0c20*/  SHF.R.U32.HI R5, RZ, R12, R5 ;  /* 0x0000000cff057219 */ /* 0x000fe20000011605 */
[----:B------:R-:W-:Y:S01]  /*0c30*/  IMAD.MOV.U32 R4, RZ, RZ, R26 ;  /* 0x000000ffff047224 */ /* 0x000fe200078e001a */
[----:B------:R-:W-:Y:S01]  /*0c40*/  LOP3.LUT R10, RZ, R0, RZ, 0x33, !PT ;  /* 0x00000000ff0a7212 */ /* 0x000fe200078e33ff */
[----:B------:R-:W3:Y:S01]  /*0c50*/  LDC R23, c[0x0][0x610] ;  /* 0x00018400ff177b82 */ /* 0x000ee20000000800 */
[----:B------:R-:W-:Y:S05]  /*0c60*/  @!P0 BRA `(.L_x_10) ;  /* 0x0000000000288947 */ /* 0x000fea0003800000 */
[----:B------:R-:W4:Y:S02]  /*0c70*/  LDC R9, c[0x0][0x64c] ;  /* 0x00019300ff097b82 */ /* 0x000f240000000800 */
[----:B----4-:R-:W-:-:S05]  /*0c80*/  IADD3 R9, P0, R26, R9, RZ ;  /* 0x000000091a097210 */ /* 0x010fca0007f1e0ff */
        /* <DEDUP_REMOVED lines=8> */
.L_x_10:
[----:B-1----:R-:W-:Y:S01]  /*0d10*/  SHF.R.U64 R4, R4, R14, R5 ;  /* 0x0000000e04047219 */ /* 0x002fe20000001205 */
[----:B0-----:R-:W-:Y:S01]  /*0d20*/  VIADD R6, R15, 0xffffffff ;  /* 0xffffffff0f067836 */ /* 0x001fe20000000000 */
[----:B------:R-:W-:Y:S02]  /*0d30*/  SHF.L.U32 R0, R21, R12, RZ ;  /* 0x0000000c15007219 */ /* 0x000fe400000006ff */
[----:B------:R-:W-:Y:S01]  /*0d40*/  LOP3.LUT R5, R27, R10, RZ, 0xc0, !PT ;  /* 0x0000000a1b057212 */ /* 0x000fe200078ec0ff */
[----:B------:R-:W-:Y:S01]  /*0d50*/  IMAD.MOV R7, RZ, RZ, -R4 ;  /* 0x000000ffff077224 */ /* 0x000fe200078e0a04 */
[----:B------:R-:W-:Y:S02]  /*0d60*/  SEL R3, R3, R30, !P1 ;  /* 0x0000001e03037207 */ /* 0x000fe40004800000 */
[----:B------:R-:W-:Y:S01]  /*0d70*/  LOP3.LUT R6, R13, R6, RZ, 0xc0, !PT ;  /* 0x000000060d067212 */ /* 0x000fe200078ec0ff */
[----:B------:R-:W-:Y:S02]  /*0d80*/  IMAD R4, R0, R4, R5 ;  /* 0x0000000400047224 */ /* 0x000fe400078e0205 */
[----:B--2---:R-:W-:-:S02]  /*0d90*/  IMAD R0, R7, R20, R26 ;  /* 0x0000001407007224 */ /* 0x004fc400078e021a */
[----:B---3--:R-:W-:Y:S02]  /*0da0*/  IMAD R3, R4, R23, R3 ;  /* 0x0000001704037224 */ /* 0x008fe400078e0203 */
[----:B------:R-:W-:Y:S02]  /*0db0*/  IMAD R92, R0, R15, R6 ;  /* 0x0000000f005c7224 */ /* 0x000fe400078e0206 */
[----:B------:R-:W-:Y:S02]  /*0dc0*/  IMAD.MOV.U32 R4, RZ, RZ, 0x1 ;  /* 0x00000001ff047424 */ /* 0x000fe400078e00ff */
[----:B------:R-:W-:Y:S01]  /*0dd0*/  IMAD.MOV.U32 R23, RZ, RZ, R28 ;  /* 0x000000ffff177224 */ /* 0x000fe200078e001c */
[----:B------:R-:W-:Y:S02]  /*0de0*/  SEL R90, R92, R3, !P1 ;  /* 0x000000035c5a7207 */ /* 0x000fe40004800000 */
[----:B------:R-:W-:Y:S02]  /*0df0*/  PRMT R0, R4, 0x7610, R0 ;  /* 0x0000761004007816 */ /* 0x000fe40000000000 */
[----:B------:R-:W-:-:S07]  /*0e00*/  SEL R92, R3, R92, !P1 ;  /* 0x0000005c035c7207 */ /* 0x000fce0004800000 */
.L_x_8:
[----:B------:R-:W-:-:S08]  /*0e10*/  NOP ;  /* 0x0000000000007918 */ /* 0x000fd00000000000 */
[----:B------:R-:W0:Y:S02]  /*0e20*/  USETMAXREG.TRY_ALLOC.CTAPOOL UP0, 0xe8 ;  /* 0x000000e8000079c8 */ /* 0x000e240008000600 */
[----:B0-----:R-:W-:-:S13]  /*0e30*/  PLOP3.LUT P0, PT, PT, PT, UP0, 0x80, 0x0 ;  /* 0x000000000000781c */ /* 0x001fda0003f0f008 */
[----:B------:R-:W-:Y:S05]  /*0e40*/  @!P0 BRA `(.L_x_8) ;  /* 0xfffffffc00f08947 */ /* 0x000fea000383ffff */
[----:B------:R-:W-:Y:S01]  /*0e50*/  ULDC.64 UR4, c[0x0][0x598] ;  /* 0x0001660000047ab9 */ /* 0x000fe20000000a00 */
[----:B------:R-:W-:Y:S01]  /*0e60*/  ULDC.64 UR36, c[0x0][0x208] ;  /* 0x0000820000247ab9 */ /* 0x000fe20000000a00 */
[----:B------:R-:W-:-:S04]  /*0e70*/  ISETP.NE.U32.AND P0, PT, RZ, UR4, PT ;  /* 0x00000004ff007c0c */ /* 0x000fc8000bf05070 */
[----:B------:R-:W-:-:S13]  /*0e80*/  ISETP.NE.AND.EX P0, PT, RZ, UR5, PT, P0 ;  /* 0x00000005ff007c0c */ /* 0x000fda000bf05300 */
[----:B------:R-:W-:Y:S05]  /*0e90*/  @!P0 BRA `(.L_x_11) ;  /* 0x00000000001c8947 */ /* 0x000fea0003800000 */
[----:B------:R-:W0:Y:S02]  /*0ea0*/  LDC.64 R4, c[0x0][0x598] ;  /* 0x00016600ff047b82 */ /* 0x000e240000000a00 */
[----:B0-----:R-:W2:Y:S02]  /*0eb0*/  LDG.E.64 R4, desc[UR36][R4.64] ;  /* 0x0000002404047981 */ /* 0x001ea4000c1e1b00 */
[----:B--2---:R-:W-:-:S04]  /*0ec0*/  ISETP.NE.U32.AND P0, PT, R4, RZ, PT ;  /* 0x000000ff0400720c */ /* 0x004fc80003f05070 */
[----:B------:R-:W-:-:S13]  /*0ed0*/  ISETP.NE.AND.EX P0, PT, R5, RZ, PT, P0 ;  /* 0x000000ff0500720c */ /* 0x000fda0003f05300 */
[----:B------:R-:W-:Y:S05]  /*0ee0*/  @!P0 BRA `(.L_x_11) ;  /* 0x0000000000088947 */ /* 0x000fea0003800000 */
[----:B------:R0:W5:Y:S01]  /*0ef0*/  LD.E R88, desc[UR36][R4.64] ;  /* 0x0000002404587980 */ /* 0x000162000c101900 */
[----:B------:R-:W-:Y:S05]  /*0f00*/  BRA `(.L_x_12) ;  /* 0x0000000000247947 */ /* 0x000fea0003800000 */
.L_x_11:
[----:B------:R-:W-:Y:S02]  /*0f10*/  ULDC.64 UR4, c[0x0][0x588] ;  /* 0x0001620000047ab9 */ /* 0x000fe40000000a00 */
[----:B------:R-:W-:-:S04]  /*0f20*/  ISETP.NE.U32.AND P0, PT, RZ, UR4, PT ;  /* 0x00000004ff007c0c */ /* 0x000fc8000bf05070 */
[----:B------:R-:W-:-:S13]  /*0f30*/  ISETP.NE.AND.EX P0, PT, RZ, UR5, PT, P0 ;  /* 0x00000005ff007c0c */ /* 0x000fda000bf05300 */
[----:B------:R-:W-:Y:S05]  /*0f40*/  @!P0 BRA `(.L_x_13) ;  /* 0x00000000000c8947 */ /* 0x000fea0003800000 */
[----:B------:R-:W0:Y:S02]  /*0f50*/  LDC.64 R88, c[0x0][0x588] ;  /* 0x00016200ff587b82 */ /* 0x000e240000000a00 */
[----:B0-----:R1:W5:Y:S01]  /*0f60*/  LDG.E R88, desc[UR36][R88.64] ;  /* 0x0000002458587981 */ /* 0x001362000c1e1900 */
[----:B------:R-:W-:Y:S05]  /*0f70*/  BRA `(.L_x_12) ;  /* 0x0000000000087947 */ /* 0x000fea0003800000 */
.L_x_13:
[----:B------:R-:W-:Y:S02]  /*0f80*/  ULDC UR4, c[0x0][0x580] ;  /* 0x0001600000047ab9 */ /* 0x000fe40000000800 */
[----:B------:R-:W-:-:S07]  /*0f90*/  IMAD.U32 R88, RZ, RZ, UR4 ;  /* 0x00000004ff587e24 */ /* 0x000fce000f8e00ff */
.L_x_12:
[----:B------:R-:W-:Y:S02]  /*0fa0*/  ULDC.64 UR4, c[0x0][0x5a0] ;  /* 0x0001680000047ab9 */ /* 0x000fe40000000a00 */
[----:B------:R-:W-:-:S04]  /*0fb0*/  ISETP.NE.U32.AND P0, PT, RZ, UR4, PT ;  /* 0x00000004ff007c0c */ /* 0x000fc8000bf05070 */
[----:B------:R-:W-:-:S13]  /*0fc0*/  ISETP.NE.AND.EX P0, PT, RZ, UR5, PT, P0 ;  /* 0x00000005ff007c0c */ /* 0x000fda000bf05300 */
[----:B------:R-:W-:Y:S05]  /*0fd0*/  @!P0 BRA `(.L_x_14) ;  /* 0x00000000001c8947 */ /* 0x000fea0003800000 */
[----:B0-----:R-:W0:Y:S02]  /*0fe0*/  LDC.64 R4, c[0x0][0x5a0] ;  /* 0x00016800ff047b82 */ /* 0x001e240000000a00 */
[----:B0-----:R-:W2:Y:S02]  /*0ff0*/  LDG.E.64 R4, desc[UR36][R4.64] ;  /* 0x0000002404047981 */ /* 0x001ea4000c1e1b00 */
[----:B--2---:R-:W-:-:S04]  /*1000*/  ISETP.NE.U32.AND P0, PT, R4, RZ, PT ;  /* 0x000000ff0400720c */ /* 0x004fc80003f05070 */
[----:B------:R-:W-:-:S13]  /*1010*/  ISETP.NE.AND.EX P0, PT, R5, RZ, PT, P0 ;  /* 0x000000ff0500720c */ /* 0x000fda0003f05300 */
[----:B------:R-:W-:Y:S05]  /*1020*/  @!P0 BRA `(.L_x_14) ;  /* 0x0000000000088947 */ /* 0x000fea0003800000 */
[----:B-1----:R0:W5:Y:S01]  /*1030*/  LD.E R89, desc[UR36][R4.64] ;  /* 0x0000002404597980 */ /* 0x002162000c101900 */
[----:B------:R-:W-:Y:S05]  /*1040*/  BRA `(.L_x_15) ;  /* 0x0000000000247947 */ /* 0x000fea0003800000 */
.L_x_14:
[----:B------:R-:W-:Y:S02]  /*1050*/  ULDC.64 UR4, c[0x0][0x590] ;  /* 0x0001640000047ab9 */ /* 0x000fe40000000a00 */
[----:B------:R-:W-:-:S04]  /*1060*/  ISETP.NE.U32.AND P0, PT, RZ, UR4, PT ;  /* 0x00000004ff007c0c */ /* 0x000fc8000bf05070 */
[----:B------:R-:W-:-:S13]  /*1070*/  ISETP.NE.AND.EX P0, PT, RZ, UR5, PT, P0 ;  /* 0x00000005ff007c0c */ /* 0x000fda000bf05300 */
[----:B------:R-:W-:Y:S05]  /*1080*/  @!P0 BRA `(.L_x_16) ;  /* 0x00000000000c8947 */ /* 0x000fea0003800000 */
[----:B0-----:R-:W1:Y:S02]  /*1090*/  LDC.64 R4, c[0x0][0x590] ;  /* 0x00016400ff047b82 */ /* 0x001e640000000a00 */
[----:B-1----:R1:W5:Y:S01]  /*10a0*/  LDG.E R89, desc[UR36][R4.64] ;  /* 0x0000002404597981 */ /* 0x002362000c1e1900 */
[----:B------:R-:W-:Y:S05]  /*10b0*/  BRA `(.L_x_15) ;  /* 0x0000000000087947 */ /* 0x000fea0003800000 */
.L_x_16:
[----:B------:R-:W-:Y:S02]  /*10c0*/  ULDC UR4, c[0x0][0x584] ;  /* 0x0001610000047ab9 */ /* 0x000fe40000000800 */
[----:B-1----:R-:W-:-:S07]  /*10d0*/  IMAD.U32 R89, RZ, RZ, UR4 ;  /* 0x00000004ff597e24 */ /* 0x002fce000f8e00ff */
.L_x_15:
[----:B------:R-:W-:-:S13]  /*10e0*/  LOP3.LUT P0, RZ, R0, 0xff, RZ, 0xc0, !PT ;  /* 0x000000ff00ff7812 */ /* 0x000fda000780c0ff */
[----:B------:R-:W-:Y:S05]  /*10f0*/  @!P0 EXIT ;  /* 0x000000000000894d */ /* 0x000fea0003800000 */
[----:B------:R-:W-:Y:S01]  /*1100*/  ULDC UR4, c[0x0][0x28c] ;  /* 0x0000a30000047ab9 */ /* 0x000fe20000000800 */
[----:B------:R-:W-:Y:S01]  /*1110*/  LOP3.LUT R105, R19, 0x1, RZ, 0xfc, !PT ;  /* 0x0000000113697812 */ /* 0x000fe200078efcff */
[----:B------:R-:W-:Y:S01]  /*1120*/  UIADD3 UR4, UR4, 0x1f, URZ ;  /* 0x0000001f04047890 */ /* 0x000fe2000fffe03f */
[----:B------:R-:W-:Y:S01]  /*1130*/  UMOV UR38, URZ ;  /* 0x0000003f00267c82 */ /* 0x000fe20008000000 */
[----:B------:R-:W-:Y:S02]  /*1140*/  UMOV UR39, URZ ;  /* 0x0000003f00277c82 */ /* 0x000fe40008000000 */
[----:B------:R-:W-:-:S04]  /*1150*/  USHF.R.S32.HI UR5, URZ, 0x1f, UR4 ;  /* 0x0000001f3f057899 */ /* 0x000fc80008011404 */
[----:B------:R-:W-:-:S04]  /*1160*/  ULEA.HI UR5, UR5, UR4, URZ, 0x5 ;  /* 0x0000000405057291 */ /* 0x000fc8000f8f283f */
[----:B------:R-:W-:-:S12]  /*1170*/  USHF.R.S32.HI UR40, URZ, 0x5, UR5 ;  /* 0x000000053f287899 */ /* 0x000fd80008011405 */
.L_x_162:
[----:B------:R-:W-:Y:S01]  /*1180*/  LOP3.LUT R0, R18, 0x80, RZ, 0xc0, !PT ;  /* 0x0000008012007812 */ /* 0x000fe200078ec0ff */
[----:B------:R-:W2:Y:S01]  /*1190*/  S2UR UR7, SR_CgaCtaId ;  /* 0x00000000000779c3 */ /* 0x000ea20000008800 */
[----:B------:R-:W-:Y:S02]  /*11a0*/  UMOV UR6, 0x400 ;  /* 0x0000040000067882 */ /* 0x000fe40000000000 */
[----:B------:R-:W-:-:S06]  /*11b0*/  SHF.R.U32.HI R0, RZ, 0x7, R0 ;  /* 0x00000007ff007819 */ /* 0x000fcc0000011600 */
[----:B---3--:R-:W3:Y:S01]  /*11c0*/  SHFL.IDX PT, R0, R0, RZ, 0x1f ;  /* 0x00001fff00007589 */ /* 0x008ee200000e0000 */
[----:B--2---:R-:W-:Y:S01]  /*11d0*/  ULEA UR6, UR7, UR6, 0x18 ;  /* 0x0000000607067291 */ /* 0x004fe2000f8ec03f */
[----:B---3--:R-:W-:-:S13]  /*11e0*/  R2UR UR4, R0 ;  /* 0x00000000000472ca */ /* 0x008fda00000e0000 */
[----:B------:R-:W-:-:S04]  /*11f0*/  ULEA.HI UR5, UR4, UR4, URZ, 0x1 ;  /* 0x0000000404057291 */ /* 0x000fc8000f8f083f */
[----:B------:R-:W-:-:S04]  /*1200*/  ULOP3.LUT UR5, UR5, 0x7fffe, URZ, 0xc0, !UPT ;  /* 0x0007fffe05057892 */ /* 0x000fc8000f8ec03f */
[----:B------:R-:W-:-:S03]  /*1210*/  UIADD3 UR5, UR4, -UR5, URZ ;  /* 0x8000000504057290 */ /* 0x000fc6000fffe03f */
[----:B------:R-:W-:Y:S01]  /*1220*/  ULDC UR4, c[0x0][0x28c] ;  /* 0x0000a30000047ab9 */ /* 0x000fe20000000800 */
[----:B------:R-:W-:Y:S01]  /*1230*/  ULEA UR5, UR5, UR6, 0xd ;  /* 0x0000000605057291 */ /* 0x000fe2000f8e683f */
[----:B------:R-:W-:-:S03]  /*1240*/  ISETP.LT.AND P0, PT, RZ, UR4, PT ;  /* 0x00000004ff007c0c */ /* 0x000fc6000bf01270 */
[----:B------:R-:W-:-:S04]  /*1250*/  UIADD3 UR5, UR5, 0x100, URZ ;  /* 0x0000010005057890 */ /* 0x000fc8000fffe03f */
[----:B------:R-:W-:-:S04]  /*1260*/  USHF.R.U32.HI UR5, URZ, 0x4, UR5 ;  /* 0x000000043f057899 */ /* 0x000fc80008011605 */
[----:B------:R-:W-:Y:S02]  /*1270*/  ULOP3.LUT UR41, UR5, 0x3fff, URZ, 0xc0, !UPT ;  /* 0x00003fff05297892 */ /* 0x000fe4000f8ec03f */
[----:B01--45:R-:W-:Y:S10]  /*1280*/  @P0 BRA `(.L_x_17) ;  /* 0x0000000000400947 */ /* 0x033ff40003800000 */
[----:B------:R-:W-:Y:S01]  /*1290*/  MOV R0, 0x0 ;  /* 0x0000000000007802 */ /* 0x000fe20000000f00 */
[----:B------:R-:W-:Y:S01]  /*12a0*/  ULDC.64 UR4, c[0x4][0x68] ;  /* 0x01001a0000047ab9 */ /* 0x000fe20000000a00 */
[----:B------:R-:W-:Y:S01]  /*12b0*/  ULDC.64 UR6, c[0x4][0x8] ;  /* 0x0100020000067ab9 */ /* 0x000fe20000000a00 */
[----:B01----:R-:W-:Y:S01]  /*12c0*/  IMAD.U32 R4, RZ, RZ, UR4 ;  /* 0x00000004ff047e24 */ /* 0x003fe2000f8e00ff */
[----:B------:R0:W1:Y:S01]  /*12d0*/  LDC.64 R14, c[0x4][R0] ;  /* 0x01000000000e7b82 */ /* 0x0000620000000a00 */
[----:B------:R-:W-:Y:S01]  /*12e0*/  IMAD.U32 R5, RZ, RZ, UR5 ;  /* 0x00000005ff057e24 */ /* 0x000fe2000f8e00ff */
[----:B------:R-:W-:Y:S01]  /*12f0*/  ULDC.64 UR4, c[0x4][0x70] ;  /* 0x01001c0000047ab9 */ /* 0x000fe20000000a00 */
[----:B------:R-:W-:Y:S02]  /*1300*/  IMAD.U32 R10, RZ, RZ, UR6 ;  /* 0x00000006ff0a7e24 */ /* 0x000fe4000f8e00ff */
[----:B------:R-:W-:Y:S02]  /*1310*/  IMAD.U32 R6, RZ, RZ, UR4 ;  /* 0x00000004ff067e24 */ /* 0x000fe4000f8e00ff */
[----:B------:R-:W-:-:S02]  /*1320*/  IMAD.U32 R7, RZ, RZ, UR5 ;  /* 0x00000005ff077e24 */ /* 0x000fc4000f8e00ff */
[----:B------:R-:W-:Y:S02]  /*1330*/  IMAD.U32 R11, RZ, RZ, UR7 ;  /* 0x00000007ff0b7e24 */ /* 0x000fe4000f8e00ff */
[----:B------:R-:W-:Y:S02]  /*1340*/  IMAD.MOV.U32 R8, RZ, RZ, 0x1e1 ;  /* 0x000001e1ff087424 */ /* 0x000fe400078e00ff */
[----:B------:R-:W-:Y:S02]  /*1350*/  IMAD.MOV.U32 R12, RZ, RZ, 0x1 ;  /* 0x00000001ff0c7424 */ /* 0x000fe400078e00ff */
[----:B0-----:R-:W-:-:S07]  /*1360*/  IMAD.MOV.U32 R13, RZ, RZ, RZ ;  /* 0x000000ffff0d7224 */ /* 0x001fce00078e00ff */
[----:B------:R-:W-:-:S07]  /*1370*/  LEPC R20, `(.L_x_17) ;  /* 0x000000001014794e */ /* 0x000fce0000000000 */
[----:B-1---5:R-:W-:Y:S05]  /*1380*/  CALL.ABS.NOINC R14 ;  /* 0x000000000e007343 */ /* 0x022fea0003c00000 */
.L_x_17:
[----:B------:R-:W-:-:S13]  /*1390*/  ISETP.NE.AND P0, PT, R105, 0x3, PT ;  /* 0x000000036900780c */ /* 0x000fda0003f05270 */
[----:B------:R-:W-:Y:S05]  /*13a0*/  @!P0 BRA `(.L_x_18) ;  /* 0x0000000000048947 */ /* 0x000fea0003800000 */
[----:B------:R-:W-:Y:S01]  /*13b0*/  BPT.TRAP 0x1 ;  /* 0x000000040000795c */ /* 0x000fe20000300000 */
.L_x_18:
[----:B------:R-:W2:Y:S01]  /*13c0*/  S2UR UR5, SR_CgaCtaId ;  /* 0x00000000000579c3 */ /* 0x000ea20000008800 */
[----:B------:R-:W-:Y:S01]  /*13d0*/  UMOV UR4, 0x400 ;  /* 0x0000040000047882 */ /* 0x000fe20000000000 */
[----:B------:R-:W-:Y:S02]  /*13e0*/  IMAD.U32 R0, RZ, RZ, UR38 ;  /* 0x00000026ff007e24 */ /* 0x000fe4000f8e00ff */
[----:B------:R-:W-:-:S03]  /*13f0*/  IMAD.U32 R3, RZ, RZ, UR39 ;  /* 0x00000027ff037e24 */ /* 0x000fc6000f8e00ff */
[----:B------:R-:W-:Y:S01]  /*1400*/  SHF.L.U32 R0, R0, 0x1f, RZ ;  /* 0x0000001f00007819 */ /* 0x000fe200000006ff */
[----:B--2---:R-:W-:-:S06]  /*1410*/  ULEA UR4, UR5, UR4, 0x18 ;  /* 0x0000000405047291 */ /* 0x004fcc000f8ec03f */
[----:B------:R-:W-:-:S04]  /*1420*/  IMAD.U32 R6, RZ, RZ, UR4 ;  /* 0x00000004ff067e24 */ /* 0x000fc8000f8e00ff */
[----:B------:R-:W-:-:S04]  /*1430*/  IMAD R3, R3, 0x8, R6 ;  /* 0x0000000803037824 */ /* 0x000fc800078e0206 */
[----:B------:R2:W3:Y:S01]  /*1440*/  SYNCS.PHASECHK.TRANS64.TRYWAIT P1, [R3+URZ], R0 ;  /* 0x00000000030075a7 */ /* 0x0004e2000802017f */
[----:B------:R-:W-:Y:S05]  /*1450*/  @!P0 BRA `(.L_x_19) ;  /* 0x0000000000048947 */ /* 0x000fea0003800000 */
[----:B------:R-:W-:Y:S01]  /*1460*/  BPT.TRAP 0x1 ;  /* 0x000000040000795c */ /* 0x000fe20000300000 */
.L_x_19:
[----:B---3--:R-:W-:Y:S05]  /*1470*/  @P1 BRA `(.L_x_20) ;  /* 0x0000000000081947 */ /* 0x008fea0003800000 */
[----:B------:R-:W3:Y:S02]  /*1480*/  SYNCS.PHASECHK.TRANS64.TRYWAIT P1, [R3+URZ], R0 ;  /* 0x00000000030075a7 */ /* 0x000ee4000802017f */
[----:B---3--:R-:W-:Y:S05]  /*1490*/  @!P1 BRA `(.L_x_21) ;  /* 0x0000007000889947 */ /* 0x008fea0003800000 */
.L_x_20:
[----:B------:R-:W-:-:S04]  /*14a0*/  UISETP.LT.AND UP0, UPT, UR40, 0x1, UPT ;  /* 0x000000012800788c */ /* 0x000fc8000bf01270 */
[----:B------:R-:W-:-:S06]  /*14b0*/  USEL UR4, UR40, 0x1, UP0 ;  /* 0x0000000128047887 */ /* 0x000fcc0008000000 */
[----:B--23--:R-:W-:Y:S01]  /*14c0*/  IMAD.U32 R0, RZ, RZ, UR4 ;  /* 0x00000004ff007e24 */ /* 0x00cfe2000f8e00ff */
[----:B------:R-:W-:Y:S05]  /*14d0*/  WARPSYNC.ALL ;  /* 0x0000000000007948 */ /* 0x000fea0003800000 */
[----:B------:R-:W-:-:S04]  /*14e0*/  IADD3 R0, -R0, UR40, RZ ;  /* 0x0000002800007c10 */ /* 0x000fc8000fffe1ff */
[----:B------:R-:W-:Y:S02]  /*14f0*/  ISETP.GE.AND P1, PT, R0, 0x1, PT ;  /* 0x000000010000780c */ /* 0x000fe40003f26270 */
[----:B------:R-:W-:Y:S01]  /*1500*/  R2UR UR4, R6 ;  /* 0x00000000060472ca */ /* 0x000fe200000e0000 */
[----:B------:R-:W-:Y:S01]  /*1510*/  WARPGROUP.ARRIVE ;  /* 0x00000000000079c5 */ /* 0x000fe20000000000 */
[----:B------:R-:W-:Y:S01]  /*1520*/  UMOV UR9, 0x40000040 ;  /* 0x4000004000097882 */ /* 0x000fe20000000000 */
[----:B------:R-:W-:-:S10]  /*1530*/  UMOV UR11, 0x40000040 ;  /* 0x40000040000b7882 */ /* 0x000fd40000000000 */
[----:B------:R-:W-:-:S04]  /*1540*/  UIADD3 UR4, UR4, 0x18100, URZ ;  /* 0x0001810004047890 */ /* 0x000fc8000fffe03f */
[----:B------:R-:W-:-:S04]  /*1550*/  USHF.R.U32.HI UR4, URZ, 0x4, UR4 ;  /* 0x000000043f047899 */ /* 0x000fc80008011604 */
[----:B------:R-:W-:Y:S02]  /*1560*/  ULOP3.LUT UR5, UR4, 0x3fff, URZ, 0xc0, !UPT ;  /* 0x00003fff04057892 */ /* 0x000fe4000f8ec03f */
[----:B------:R-:W-:Y:S02]  /*1570*/  ULOP3.LUT UR4, UR41, 0x10000, URZ, 0xfc, !UPT ;  /* 0x0001000029047892 */ /* 0x000fe4000f8efc3f */
[----:B------:R-:W-:Y:S02]  /*1580*/  ULOP3.LUT UR5, UR5, 0x10000, URZ, 0xfc, !UPT ;  /* 0x0001000005057892 */ /* 0x000fe4000f8efc3f */
[----:B------:R-:W-:Y:S02]  /*1590*/  ULEA UR7, UR39, UR4, 0xb ;  /* 0x0000000427077291 */ /* 0x000fe4000f8e583f */
[----:B------:R-:W-:Y:S02]  /*15a0*/  ULEA UR6, UR39, UR5, 0x9 ;  /* 0x0000000527067291 */ /* 0x000fe4000f8e483f */
[----:B------:R-:W-:-:S03]  /*15b0*/  UIADD3 UR12, UR7, 0x400, URZ ;  /* 0x00000400070c7890 */ /* 0x000fc6000fffe03f */
[----:B------:R-:W-:Y:S02]  /*15c0*/  UMOV UR8, UR7 ;  /* 0x0000000700087c82 */ /* 0x000fe40008000000 */
[----:B------:R-:W-:Y:S02]  /*15d0*/  UMOV UR10, UR6 ;  /* 0x00000006000a7c82 */ /* 0x000fe40008000000 */
[----:B------:R-:W-:Y:S01]  /*15e0*/  HGMMA.64x64x8.F32.TF32 R56, gdesc[UR8], RZ, !UPT, gsb0 ;  /* 0x04e00000083879f0 */ /* 0x000fe2000c0028ff */
[----:B------:R-:W-:Y:S01]  /*15f0*/  UMOV UR8, UR12 ;  /* 0x0000000c00087c82 */ /* 0x000fe20008000000 */
[----:B------:R-:W-:Y:S01]  /*1600*/  UMOV UR9, 0x40000040 ;  /* 0x4000004000097882 */ /* 0x000fe20000000000 */
[----:B------:R-:W-:Y:S01]  /*1610*/  UIADD3 UR12, UR7, 0x402, URZ ;  /* 0x00000402070c7890 */ /* 0x000fe2000fffe03f */
[----:B------:R-:W-:Y:S02]  /*1620*/  WARPGROUP.DEPBAR.LE gsb0, 0x0 ;  /* 0x00008000000079c5 */ /* 0x000fe40000010000 */
[----:B------:R-:W-:-:S06]  /*1630*/  WARPGROUP.ARRIVE ;  /* 0x00000000000079c5 */ /* 0x000fcc0000000000 */
[----:B------:R-:W-:Y:S01]  /*1640*/  HGMMA.64x64x8.F32.TF32 R24, gdesc[UR8], RZ, !UPT, gsb0 ;  /* 0x04e00000081879f0 */ /* 0x000fe2000c0028ff */
[----:B------:R-:W-:Y:S02]  /*1650*/  UIADD3 UR8, UR7, 0x2, URZ ;  /* 0x0000000207087890 */ /* 0x000fe4000fffe03f */
[----:B------:R-:W-:Y:S01]  /*1660*/  UIADD3 UR10, UR6, 0x2, URZ ;  /* 0x00000002060a7890 */ /* 0x000fe2000fffe03f */
[----:B------:R-:W-:Y:S01]  /*1670*/  UMOV UR9, 0x40000040 ;  /* 0x4000004000097882 */ /* 0x000fe20000000000 */
[----:B------:R-:W-:Y:S01]  /*1680*/  UMOV UR11, 0x40000040 ;  /* 0x40000040000b7882 */ /* 0x000fe20000000000 */
[----:B------:R-:W-:Y:S02]  /*1690*/  WARPGROUP.DEPBAR.LE gsb0, 0x0 ;  /* 0x00008000000079c5 */ /* 0x000fe40000010000 */
[----:B------:R-:W-:-:S06]  /*16a0*/  WARPGROUP.ARRIVE ;  /* 0x00000000000079c5 */ /* 0x000fcc0000000000 */
[----:B------:R-:W-:Y:S01]  /*16b0*/  HGMMA.64x64x8.F32.TF32 R56, gdesc[UR8], R56, gsb0 ;  /* 0x04e00000083879f0 */ /* 0x000fe20008002838 */
[----:B------:R-:W-:Y:S01]  /*16c0*/  UMOV UR8, UR12 ;  /* 0x0000000c00087c82 */ /* 0x000fe20008000000 */
[----:B------:R-:W-:Y:S01]  /*16d0*/  UMOV UR9, 0x40000040 ;  /* 0x4000004000097882 */ /* 0x000fe20000000000 */
[----:B------:R-:W-:Y:S01]  /*16e0*/  UIADD3 UR12, UR7, 0x404, URZ ;  /* 0x00000404070c7890 */ /* 0x000fe2000fffe03f */
[----:B------:R-:W-:Y:S02]  /*16f0*/  WARPGROUP.DEPBAR.LE gsb0, 0x0 ;  /* 0x00008000000079c5 */ /* 0x000fe40000010000 */
[----:B------:R-:W-:-:S06]  /*1700*/  WARPGROUP.ARRIVE ;  /* 0x00000000000079c5 */ /* 0x000fcc0000000000 */
[----:B------:R-:W-:Y:S01]  /*1710*/  HGMMA.64x64x8.F32.TF32 R24, gdesc[UR8], R24, gsb0 ;  /* 0x04e00000081879f0 */ /* 0x000fe20008002818 */
        /* <DEDUP_REMOVED lines=9> */
[----:B------:R-:W-:Y:S02]  /*17b0*/  WARPGROUP.DEPBAR.LE gsb0, 0x0 ;  /* 0x00008000000079c5 */ /* 0x000fe40000010000 */
[----:B------:R-:W-:-:S06]  /*17c0*/  WARPGROUP.ARRIVE ;  /* 0x00000000000079c5 */ /* 0x000fcc0000000000 */
[----:B------:R-:W-:Y:S01]  /*17d0*/  HGMMA.64x64x8.F32.TF32 R24, gdesc[UR8], R24, gsb0 ;  /* 0x04e00000081879f0 */ /* 0x000fe20008002818 */
[----:B------:R-:W-:Y:S02]  /*17e0*/  UIADD3 UR8, UR7, 0x6, URZ ;  /* 0x0000000607087890 */ /* 0x000fe4000fffe03f */
[----:B------:R-:W-:Y:S01]  /*17f0*/  UIADD3 UR10, UR6, 0x6, URZ ;  /* 0x00000006060a7890 */ /* 0x000fe2000fffe03f */
[----:B------:R-:W-:Y:S01]  /*1800*/  UMOV UR9, 0x40000040 ;  /* 0x4000004000097882 */ /* 0x000fe20000000000 */
[----:B------:R-:W-:Y:S01]  /*1810*/  UMOV UR11, 0x40000040 ;  /* 0x40000040000b7882 */ /* 0x000fe20000000000 */
[----:B------:R-:W-:Y:S01]  /*1820*/  UIADD3 UR7, UR7, 0x406, URZ ;  /* 0x0000040607077890 */ /* 0x000fe2000fffe03f */
[----:B------:R-:W-:Y:S02]  /*1830*/  WARPGROUP.DEPBAR.LE gsb0, 0x0 ;  /* 0x00008000000079c5 */ /* 0x000fe40000010000 */
[----:B------:R-:W-:-:S06]  /*1840*/  WARPGROUP.ARRIVE ;  /* 0x00000000000079c5 */ /* 0x000fcc0000000000 */
[----:B------:R-:W-:Y:S01]  /*1850*/  HGMMA.64x64x8.F32.TF32 R56, gdesc[UR8], R56, gsb0 ;  /* 0x04e00000083879f0 */ /* 0x000fe20008002838 */
[----:B------:R-:W-:Y:S01]  /*1860*/  UMOV UR8, UR7 ;  /* 0x0000000700087c82 */ /* 0x000fe20008000000 */
[----:B------:R-:W-:Y:S01]  /*1870*/  UMOV UR9, 0x40000040 ;  /* 0x4000004000097882 */ /* 0x000fe20000000000 */
[----:B------:R-:W-:Y:S02]  /*1880*/  WARPGROUP.DEPBAR.LE gsb0, 0x0 ;  /* 0x00008000000079c5 */ /* 0x000fe40000010000 */
[----:B------:R-:W-:-:S06]  /*1890*/  WARPGROUP.ARRIVE ;  /* 0x00000000000079c5 */ /* 0x000fcc0000000000 */
[----:B------:R-:W-:Y:S03]  /*18a0*/  HGMMA.64x64x8.F32.TF32 R24, gdesc[UR8], R24, gsb0 ;  /* 0x04e00000081879f0 */ /* 0x000fe60008002818 */
[----:B------:R-:W-:Y:S02]  /*18b0*/  WARPGROUP.DEPBAR.LE gsb0, 0x0 ;  /* 0x00008000000079c5 */ /* 0x000fe40000010000 */
[----:B------:R-:W-:Y:S05]  /*18c0*/  @!P1 BRA `(.L_x_22) ;  /* 0x0000000400849947 */ /* 0x000fea0003800000 */
[----:B------:R-:W-:Y:S02]  /*18d0*/  UIADD3 UR6, UR39, 0x1, URZ ;  /* 0x0000000127067890 */ /* 0x000fe4000fffe03f */
[----:B------:R-:W-:Y:S02]  /*18e0*/  IMAD.U32 R3, RZ, RZ, UR39 ;  /* 0x00000027ff037e24 */ /* 0x000fe4000f8e00ff */
[----:B------:R-:W-:-:S04]  /*18f0*/  UISETP.NE.AND UP0, UPT, UR6, 0x3, UPT ;  /* 0x000000030600788c */ /* 0x000fc8000bf05270 */
[----:B------:R-:W-:Y:S02]  /*1900*/  USEL UR7, URZ, 0x1, UP0 ;  /* 0x000000013f077887 */ /* 0x000fe40008000000 */
[----:B------:R-:W-:Y:S02]  /*1910*/  USEL UR6, UR6, URZ, UP0 ;  /* 0x0000003f06067287 */ /* 0x000fe40008000000 */
[----:B------:R-:W-:-:S06]  /*1920*/  ULOP3.LUT UR7, UR38, UR7, URZ, 0x3c, !UPT ;  /* 0x0000000726077292 */ /* 0x000fcc000f8e3c3f */
[----:B------:R-:W-:-:S07]  /*1930*/  IMAD.U32 R7, RZ, RZ, UR7 ;  /* 0x00000007ff077e24 */ /* 0x000fce000f8e00ff */
.L_x_29:
[----:B------:R-:W-:Y:S05]  /*1940*/  @!P0 BRA `(.L_x_23) ;  /* 0x0000000000048947 */ /* 0x000fea0003800000 */
[----:B------:R-:W-:Y:S01]  /*1950*/  BPT.TRAP 0x1 ;  /* 0x000000040000795c */ /* 0x000fe20000300000 */
.L_x_23:
[----:B------:R-:W2:Y:S01]  /*1960*/  S2UR UR8, SR_CgaCtaId ;  /* 0x00000000000879c3 */ /* 0x000ea20000008800 */
[----:B------:R-:W-:Y:S01]  /*1970*/  UMOV UR7, 0x400 ;  /* 0x0000040000077882 */ /* 0x000fe20000000000 */
[----:B01----:R-:W-:Y:S01]  /*1980*/  IMAD.U32 R5, RZ, RZ, UR6 ;  /* 0x00000006ff057e24 */ /* 0x003fe2000f8e00ff */
[----:B------:R-:W-:Y:S01]  /*1990*/  SHF.L.U32 R4, R7, 0x1f, RZ ;  /* 0x0000001f07047819 */ /* 0x000fe200000006ff */
[----:B--2---:R-:W-:-:S06]  /*19a0*/  ULEA UR7, UR8, UR7, 0x18 ;  /* 0x0000000708077291 */ /* 0x004fcc000f8ec03f */
[----:B------:R-:W-:-:S04]  /*19b0*/  IMAD.U32 R6, RZ, RZ, UR7 ;  /* 0x00000007ff067e24 */ /* 0x000fc8000f8e00ff */
[----:B------:R-:W-:-:S04]  /*19c0*/  IMAD R5, R5, 0x8, R6 ;  /* 0x0000000805057824 */ /* 0x000fc800078e0206 */
[----:B------:R0:W1:Y:S01]  /*19d0*/  SYNCS.PHASECHK.TRANS64.TRYWAIT P1, [R5+URZ], R4 ;  /* 0x00000004050075a7 */ /* 0x000062000802017f */
[----:B------:R-:W-:Y:S05]  /*19e0*/  @!P0 BRA `(.L_x_24) ;  /* 0x0000000000048947 */ /* 0x000fea0003800000 */
[----:B------:R-:W-:Y:S01]  /*19f0*/  BPT.TRAP 0x1 ;  /* 0x000000040000795c */ /* 0x000fe20000300000 */
.L_x_24:
[----:B-1----:R-:W-:Y:S05]  /*1a00*/  @P1 BRA `(.L_x_25) ;  /* 0x0000000000081947 */ /* 0x002fea0003800000 */
[----:B------:R-:W1:Y:S02]  /*1a10*/  SYNCS.PHASECHK.TRANS64.TRYWAIT P1, [R5+URZ], R4 ;  /* 0x00000004050075a7 */ /* 0x000e64000802017f */
[----:B-1----:R-:W-:Y:S05]  /*1a20*/  @!P1 BRA `(.L_x_26) ;  /* 0x0000006c00389947 */ /* 0x002fea0003800000 */
.L_x_25:
[----:B------:R-:W-:Y:S01]  /*1a30*/  ULEA UR7, UR6, UR5, 0x9 ;  /* 0x0000000506077291 */ /* 0x000fe2000f8e483f */
[----:B------:R-:W-:Y:S01]  /*1a40*/  WARPGROUP.ARRIVE ;  /* 0x00000000000079c5 */ /* 0x000fe20000000000 */
[----:B------:R-:W-:Y:S01]  /*1a50*/  ULEA UR12, UR6, UR4, 0xb ;  /* 0x00000004060c7291 */ /* 0x000fe2000f8e583f */
[----:B------:R-:W-:Y:S01]  /*1a60*/  UMOV UR11, 0x40000040 ;  /* 0x40000040000b7882 */ /* 0x000fe20000000000 */
[----:B------:R-:W-:Y:S02]  /*1a70*/  UMOV UR9, 0x40000040 ;  /* 0x4000004000097882 */ /* 0x000fe40000000000 */
[----:B------:R-:W-:Y:S01]  /*1a80*/  UIADD3 UR13, UR12, 0x400, URZ ;  /* 0x000004000c0d7890 */ /* 0x000fe2000fffe03f */
[----:B------:R-:W-:Y:S02]  /*1a90*/  UMOV UR10, UR7 ;  /* 0x00000007000a7c82 */ /* 0x000fe40008000000 */
[----:B------:R-:W-:Y:S02]  /*1aa0*/  UMOV UR8, UR12 ;  /* 0x0000000c00087c82 */ /* 0x000fe40008000000 */
[----:B------:R-:W-:Y:S01]  /*1ab0*/  HGMMA.64x64x8.F32.TF32 R56, gdesc[UR8], R56, gsb0 ;  /* 0x04e00000083879f0 */ /* 0x000fe20008002838 */
[----:B------:R-:W-:Y:S01]  /*1ac0*/  UMOV UR9, 0x40000040 ;  /* 0x4000004000097882 */ /* 0x000fe20000000000 */
[----:B------:R-:W-:Y:S01]  /*1ad0*/  UMOV UR8, UR13 ;  /* 0x0000000d00087c82 */ /* 0x000fe20008000000 */
[----:B------:R-:W-:Y:S01]  /*1ae0*/  UIADD3 UR13, UR12, 0x402, URZ ;  /* 0x000004020c0d7890 */ /* 0x000fe2000fffe03f */
[----:B------:R-:W-:-:S02]  /*1af0*/  WARPGROUP.DEPBAR.LE gsb0, 0x0 ;  /* 0x00008000000079c5 */ /* 0x000fc40000010000 */
        /* <DEDUP_REMOVED lines=42> */
[----:B------:R-:W-:Y:S01]  /*1da0*/  BPT.TRAP 0x1 ;  /* 0x000000040000795c */ /* 0x000fe20000300000 */
.L_x_27:
[----:B------:R-:W-:-:S13]  /*1db0*/  ISETP.NE.AND P1, PT, R104, RZ, PT ;  /* 0x000000ff6800720c */ /* 0x000fda0003f25270 */
[----:B01----:R-:W-:-:S04]  /*1dc0*/  @P1 IMAD R4, R3, 0x8, R6 ;  /* 0x0000000803041824 */ /* 0x003fc800078e0206 */
[----:B------:R-:W-:-:S05]  /*1dd0*/  @P1 VIADD R5, R4, 0x18 ;  /* 0x0000001804051836 */ /* 0x000fca0000000000 */
[----:B------:R-:W-:-:S04]  /*1de0*/  @P1 PRMT R5, R22, 0x654, R5 ;  /* 0x0000065416051816 */ /* 0x000fc80000000005 */
[----:B------:R0:W-:Y:S01]  /*1df0*/  @P1 SYNCS.ARRIVE.TRANS64.RED.A1T0 RZ, [R5+URZ], RZ ;  /* 0x000000ff05ff19a7 */ /* 0x0001e2000810043f */
[----:B------:R-:W-:-:S13]  /*1e00*/  ISETP.GT.U32.AND P1, PT, R19, 0x1, PT ;  /* 0x000000011300780c */ /* 0x000fda0003f24070 */
[----:B0-----:R-:W-:Y:S05]  /*1e10*/  @P1 BRA `(.L_x_28) ;  /* 0x0000000000041947 */ /* 0x001fea0003800000 */
[----:B------:R-:W-:Y:S01]  /*1e20*/  BPT.TRAP 0x1 ;  /* 0x000000040000795c */ /* 0x000fe20000300000 */
.L_x_28:
[----:B------:R-:W-:Y:S01]  /*1e30*/  UIADD3 UR6, UR6, 0x1, URZ ;  /* 0x0000000106067890 */ /* 0x000fe2000fffe03f */
[C---:B------:R-:W-:Y:S01]  /*1e40*/  ISETP.GT.AND P2, PT, R0.reuse, 0x1, PT ;  /* 0x000000010000780c */ /* 0x040fe20003f44270 */
[----:B------:R-:W-:Y:S02]  /*1e50*/  VIADD R3, R3, 0x1 ;  /* 0x0000000103037836 */ /* 0x000fe40000000000 */
[----:B------:R-:W-:Y:S01]  /*1e60*/  UISETP.NE.AND UP0, UPT, UR6, 0x3, UPT ;  /* 0x000000030600788c */ /* 0x000fe2000bf05270 */
[----:B------:R-:W-:Y:S02]  /*1e70*/  VIADD R0, R0, 0xffffffff ;  /* 0xffffffff00007836 */ /* 0x000fe40000000000 */
[C---:B------:R-:W-:Y:S01]  /*1e80*/  ISETP.NE.AND P1, PT, R3.reuse, 0x3, PT ;  /* 0x000000030300780c */ /* 0x040fe20003f25270 */
[----:B------:R-:W-:Y:S02]  /*1e90*/  USEL UR7, URZ, 0x1, UP0 ;  /* 0x000000013f077887 */ /* 0x000fe40008000000 */
[----:B------:R-:W-:Y:S01]  /*1ea0*/  USEL UR6, UR6, URZ, UP0 ;  /* 0x0000003f06067287 */ /* 0x000fe20008000000 */
[----:B------:R-:W-:-:S03]  /*1eb0*/  SEL R3, R3, RZ, P1 ;  /* 0x000000ff03037207 */ /* 0x000fc60000800000 */
[----:B------:R-:W-:Y:S01]  /*1ec0*/  LOP3.LUT R7, R7, UR7, RZ, 0x3c, !PT ;  /* 0x0000000707077c12 */ /* 0x000fe2000f8e3cff */
[----:B------:R-:W-:Y:S07]  /*1ed0*/  @P2 BRA `(.L_x_29) ;  /* 0xfffffff800982947 */ /* 0x000fee000383ffff */
.L_x_22:
[----:B------:R-:W2:Y:S02]  /*1ee0*/  LDC R0, c[0x0][0x28c] ;  /* 0x0000a300ff007b82 */ /* 0x000ea40000000800 */
[----:B--2---:R-:W-:-:S13]  /*1ef0*/  ISETP.GE.AND P1, PT, R0, 0x1, PT ;  /* 0x000000010000780c */ /* 0x004fda0003f26270 */
[----:B------:R-:W-:Y:S05]  /*1f00*/  @!P1 BRA `(.L_x_30) ;  /* 0x0000000000509947 */ /* 0x000fea0003800000 */
[----:B------:R-:W-:Y:S05]  /*1f10*/  @!P0 BRA `(.L_x_31) ;  /* 0x0000000000048947 */ /* 0x000fea0003800000 */
[----:B------:R-:W-:Y:S01]  /*1f20*/  BPT.TRAP 0x1 ;  /* 0x000000040000795c */ /* 0x000fe20000300000 */
.L_x_31:
[----:B------:R-:W-:Y:S01]  /*1f30*/  ISETP.NE.AND P1, PT, R104, RZ, PT ;  /* 0x000000ff6800720c */ /* 0x000fe20003f25270 */
[----:B------:R-:W-:Y:S01]  /*1f40*/  BSSY B0, `(.L_x_32) ;  /* 0x000000e000007945 */ /* 0x000fe20003800000 */
[----:B------:R-:W-:-:S11]  /*1f50*/  ISETP.GT.U32.AND P0, PT, R19, 0x1, PT ;  /* 0x000000011300780c */ /* 0x000fd60003f04070 */
[----:B------:R-:W-:Y:S05]  /*1f60*/  @!P1 BRA `(.L_x_33) ;  /* 0x00000000002c9947 */ /* 0x000fea0003800000 */
[----:B------:R-:W-:-:S04]  /*1f70*/  UISETP.LT.AND UP0, UPT, UR40, 0x1, UPT ;  /* 0x000000012800788c */ /* 0x000fc8000bf01270 */
[----:B------:R-:W-:-:S04]  /*1f80*/  USEL UR6, UR40, 0x1, UP0 ;  /* 0x0000000128067887 */ /* 0x000fc80008000000 */
[----:B------:R-:W-:-:S04]  /*1f90*/  UIADD3 UR6, UR39, UR40, -UR6 ;  /* 0x0000002827067290 */ /* 0x000fc8000fffe806 */
[----:B------:R-:W-:-:S04]  /*1fa0*/  UIMAD.WIDE.U32 UR4, UR6, -0x55555555, URZ ;  /* 0xaaaaaaab060478a5 */ /* 0x000fc8000f8e003f */
[----:B------:R-:W-:-:S04]  /*1fb0*/  USHF.R.U32.HI UR4, URZ, 0x1, UR5 ;  /* 0x000000013f047899 */ /* 0x000fc80008011605 */
[----:B------:R-:W-:-:S06]  /*1fc0*/  UIMAD UR6, UR4, -0x3, UR6 ;  /* 0xfffffffd040678a4 */ /* 0x000fcc000f8e0206 */
[----:B------:R-:W-:-:S04]  /*1fd0*/  IMAD.U32 R3, RZ, RZ, UR6 ;  /* 0x00000006ff037e24 */ /* 0x000fc8000f8e00ff */
[----:B------:R-:W-:-:S04]  /*1fe0*/  IMAD R0, R3, 0x8, R6 ;  /* 0x0000000803007824 */ /* 0x000fc800078e0206 */
[----:B------:R-:W-:-:S05]  /*1ff0*/  VIADD R3, R0, 0x18 ;  /* 0x0000001800037836 */ /* 0x000fca0000000000 */
[----:B------:R-:W-:-:S04]  /*2000*/  PRMT R3, R22, 0x654, R3 ;  /* 0x0000065416037816 */ /* 0x000fc80000000003 */
[----:B------:R2:W-:Y:S03]  /*2010*/  SYNCS.ARRIVE.TRANS64.RED.A1T0 RZ, [R3+URZ], RZ ;  /* 0x000000ff03ff79a7 */ /* 0x0005e6000810043f */
.L_x_33:
[----:B------:R-:W-:Y:S05]  /*2020*/  BSYNC B0 ;  /* 0x0000000000007941 */ /* 0x000fea0003800000 */
.L_x_32:
[----:B------:R-:W-:Y:S05]  /*2030*/  @P0 BRA `(.L_x_30) ;  /* 0x0000000000040947 */ /* 0x000fea0003800000 */
[----:B------:R-:W-:Y:S01]  /*2040*/  BPT.TRAP 0x1 ;  /* 0x000000040000795c */ /* 0x000fe20000300000 */
.L_x_30:
[----:B------:R-:W3:Y:S01]  /*2050*/  LDC R6, c[0x0][0x288] ;  /* 0x0000a200ff067b82 */ /* 0x000ee20000000800 */
[--C-:B------:R-:W-:Y:S01]  /*2060*/  SHF.R.U32.HI R0, RZ, 0x2, R18.reuse ;  /* 0x00000002ff007819 */ /* 0x100fe20000011612 */
[----:B------:R-:W-:Y:S01]  /*2070*/  IMAD.SHL.U32 R9, R90, 0x40, RZ ;  /* 0x000000405a097824 */ /* 0x000fe200078e00ff */
[----:B01----:R-:W-:Y:S01]  /*2080*/  SHF.R.U32.HI R5, RZ, 0x7, R18 ;  /* 0x00000007ff057819 */ /* 0x003fe20000011612 */
[----:B------:R-:W-:Y:S01]  /*2090*/  UIADD3 UR39, UR40, UR39, URZ ;  /* 0x0000002728277290 */ /* 0x000fe2000fffe03f */
[----:B--2---:R-:W-:Y:S01]  /*20a0*/  LOP3.LUT R3, R0, 0x7, RZ, 0xc0, !PT ;  /* 0x0000000700037812 */ /* 0x004fe200078ec0ff */
[C---:B------:R-:W-:Y:S01]  /*20b0*/  IMAD.SHL.U32 R90, R18.reuse, 0x2, RZ ;  /* 0x00000002125a7824 */ /* 0x040fe200078e00ff */
[----:B------:R-:W-:Y:S01]  /*20c0*/  LOP3.LUT R0, R5, 0x1, RZ, 0xc0, !PT ;  /* 0x0000000105007812 */ /* 0x000fe200078ec0ff */
[----:B------:R-:W-:Y:S01]  /*20d0*/  UISETP.GT.U32.AND UP0, UPT, UR39, 0x2, UPT ;  /* 0x000000022700788c */ /* 0x000fe2000bf04070 */
[C---:B------:R-:W-:Y:S01]  /*20e0*/  LOP3.LUT R4, R18.reuse, 0x60, RZ, 0xc0, !PT ;  /* 0x0000006012047812 */ /* 0x040fe200078ec0ff */
[----:B------:R-:W-:Y:S01]  /*20f0*/  ULDC UR7, c[0x0][0x284] ;  /* 0x0000a10000077ab9 */ /* 0x000fe20000000800 */
[----:B------:R-:W-:Y:S01]  /*2100*/  LOP3.LUT R5, R18, 0x3, RZ, 0xc0, !PT ;  /* 0x0000000312057812 */ /* 0x000fe200078ec0ff */
[----:B------:R-:W-:Y:S01]  /*2110*/  IMAD.SHL.U32 R8, R0, 0x40, RZ ;  /* 0x0000004000087824 */ /* 0x000fe200078e00ff */
[----:B------:R-:W-:Y:S01]  /*2120*/  SHF.R.U32.HI R4, RZ, 0x1, R4 ;  /* 0x00000001ff047819 */ /* 0x000fe20000011604 */
[----:B------:R-:W-:Y:S01]  /*2130*/  UISETP.LT.U32.AND UP0, UPT, UR40, 0x3, UP0 ;  /* 0x000000032800788c */ /* 0x000fe20008701070 */
[----:B------:R-:W-:Y:S01]  /*2140*/  SHF.R.S32.HI R21, RZ, 0x1f, R23 ;  /* 0x0000001fff157819 */ /* 0x000fe20000011417 */
[----:B------:R-:W-:Y:S01]  /*2150*/  UISETP.GE.U32.AND UP1, UPT, UR40, 0x3, UPT ;  /* 0x000000032800788c */ /* 0x000fe2000bf26070 */
[--C-:B------:R-:W-:Y:S01]  /*2160*/  IADD3 R7, RZ, -R4, -R3.reuse ;  /* 0x80000004ff077210 */ /* 0x100fe20007ffe803 */
[----:B------:R-:W-:Y:S01]  /*2170*/  ULDC.64 UR8, c[0x0][0x5d0] ;  /* 0x0001740000087ab9 */ /* 0x000fe20000000a00 */
[----:B------:R-:W-:Y:S01]  /*2180*/  LOP3.LUT R3, R8, 0x40, R3, 0xe2, !PT ;  /* 0x0000004008037812 */ /* 0x000fe200078ee203 */
[----:B------:R-:W-:Y:S01]  /*2190*/  UIMAD.WIDE.U32 UR4, UR39, -0x55555555, URZ ;  /* 0xaaaaaaab270478a5 */ /* 0x000fe2000f8e003f */
[C---:B------:R-:W-:Y:S01]  /*21a0*/  LOP3.LUT R90, R9.reuse, 0x6, R90, 0xf8, !PT ;  /* 0x00000006095a7812 */ /* 0x040fe200078ef85a */
[----:B------:R-:W-:Y:S01]  /*21b0*/  USEL UR6, URZ, 0x1, !UP0 ;  /* 0x000000013f067887 */ /* 0x000fe2000c000000 */
[C---:B------:R-:W-:Y:S01]  /*21c0*/  IMAD.WIDE R14, R92.reuse, 0x100, RZ ;  /* 0x000001005c0e7825 */ /* 0x040fe200078e02ff */
[----:B---3--:R-:W-:Y:S01]  /*21d0*/  ISETP.GE.AND P0, PT, R9, R6, PT ;  /* 0x000000060900720c */ /* 0x008fe20003f06270 */
[----:B------:R-:W-:Y:S01]  /*21e0*/  USHF.R.U32.HI UR4, URZ, 0x1, UR5 ;  /* 0x000000013f047899 */ /* 0x000fe20008011605 */
[----:B------:R-:W-:Y:S01]  /*21f0*/  SHF.R.S32.HI R91, RZ, 0x1f, R90 ;  /* 0x0000001fff5b7819 */ /* 0x000fe2000001145a */
[----:B------:R-:W-:Y:S01]  /*2200*/  IMAD R8, R5, -0x2, R6 ;  /* 0xfffffffe05087824 */ /* 0x000fe200078e0206 */
[----:B------:R-:W-:Y:S01]  /*2210*/  ULOP3.LUT UR38, UR38, UR6, URZ, 0x3c, !UPT ;  /* 0x0000000626267292 */ /* 0x000fe2000f8e3c3f */
[----:B------:R-:W-:Y:S01]  /*2220*/  IMAD.SHL.U32 R5, R92, 0x100, RZ ;  /* 0x000001005c057824 */ /* 0x000fe200078e00ff */
[----:B------:R-:W-:Y:S01]  /*2230*/  LOP3.LUT R115, R14, R3, R4, 0xfe, !PT ;  /* 0x000000030e737212 */ /* 0x000fe200078efe04 */
[----:B------:R-:W-:Y:S01]  /*2240*/  IMAD R6, R21, UR8, RZ ;  /* 0x0000000815067c24 */ /* 0x000fe2000f8e02ff */
[----:B------:R-:W-:Y:S01]  /*2250*/  UIMAD UR39, UR4, -0x3, UR39 ;  /* 0xfffffffd042778a4 */ /* 0x000fe2000f8e0227 */
[----:B------:R-:W-:Y:S01]  /*2260*/  IMAD R0, R0, -0x40, R7 ;  /* 0xffffffc000007824 */ /* 0x000fe200078e0207 */
[----:B------:R-:W-:Y:S01]  /*2270*/  ISETP.GE.OR P0, PT, R5, UR7, P0 ;  /* 0x0000000705007c0c */ /* 0x000fe20008706670 */
[C---:B------:R-:W-:Y:S01]  /*2280*/  IMAD R11, R23.reuse, UR9, R6 ;  /* 0x00000009170b7c24 */ /* 0x040fe2000f8e0206 */
[----:B------:R-:W-:Y:S01]  /*2290*/  @UP1 ULOP3.LUT UR38, UR38, 0x1, UR4, 0x78, !UPT ;  /* 0x0000000126261892 */ /* 0x000fe2000f8e7804 */
[----:B------:R-:W-:Y:S01]  /*22a0*/  IMAD.WIDE.U32 R6, R23, UR8, R90 ;  /* 0x0000000817067c25 */ /* 0x000fe2000f8e005a */
[----:B------:R-:W-:-:S03]  /*22b0*/  IADD3 R3, -R5, UR7, R0 ;  /* 0x0000000705037c10 */ /* 0x000fc6000fffe100 */
[----:B------:R-:W-:Y:S02]  /*22c0*/  IMAD.IADD R7, R7, 0x1, R11 ;  /* 0x0000000107077824 */ /* 0x000fe400078e020b */
[----:B------:R-:W-:Y:S02]  /*22d0*/  IMAD.IADD R4, R8, 0x1, -R9 ;  /* 0x0000000108047824 */ /* 0x000fe400078e0a09 */
[----:B------:R-:W-:Y:S02]  /*22e0*/  IMAD.MOV.U32 R0, RZ, RZ, -0x1 ;  /* 0xffffffffff007424 */ /* 0x000fe400078e00ff */
[----:B------:R-:W-:Y:S05]  /*22f0*/  @P0 BRA `(.L_x_34) ;  /* 0x0000004800080947 */ /* 0x000fea0003800000 */
[----:B------:R-:W0:Y:S01]  /*2300*/  LDC.64 R112, c[0x0][0x5c8] ;  /* 0x00017200ff707b82 */ /* 0x000e220000000a00 */
[----:B-----5:R-:W-:Y:S01]  /*2310*/  FSETP.NEU.AND P1, PT, R89, RZ, PT ;  /* 0x000000ff5900720b */ /* 0x020fe20003f2d000 */
[----:B------:R-:W-:Y:S01]  /*2320*/  BSSY B0, `(.L_x_34) ;  /* 0x000047f000007945 */ /* 0x000fe20003800000 */
[----:B------:R-:W-:-:S04]  /*2330*/  ISETP.GT.AND P5, PT, R4, RZ, PT ;  /* 0x000000ff0400720c */ /* 0x000fc80003fa4270 */
[----:B------:R-:W-:Y:S01]  /*2340*/  ISETP.GT.AND P0, PT, R3, RZ, P5 ;  /* 0x000000ff0300720c */ /* 0x000fe20002f04270 */
[-C--:B0-----:R-:W-:Y:S02]  /*2350*/  IMAD R8, R15, R112.reuse, RZ ;  /* 0x000000700f087224 */ /* 0x081fe400078e02ff */
[----:B------:R-:W-:-:S04]  /*2360*/  IMAD.WIDE.U32 R12, R115, R112, R6 ;  /* 0x00000070730c7225 */ /* 0x000fc800078e0006 */
[----:B------:R-:W-:-:S04]  /*2370*/  IMAD R5, R115, R113, R8 ;  /* 0x0000007173057224 */ /* 0x000fc800078e0208 */
[----:B------:R-:W-:Y:S01]  /*2380*/  IMAD.IADD R11, R13, 0x1, R5 ;  /* 0x000000010d0b7824 */ /* 0x000fe200078e0205 */
[----:B------:R-:W-:Y:S06]  /*2390*/  @!P1 BRA `(.L_x_35) ;  /* 0x00000030008c9947 */ /* 0x000fec0003800000 */
[----:B------:R-:W0:Y:S01]  /*23a0*/  LDC.64 R92, c[0x0][0x5b8] ;  /* 0x00016e00ff5c7b82 */ /* 0x000e220000000a00 */
[----:B------:R-:W-:-:S07]  /*23b0*/  ULDC.64 UR4, c[0x0][0x5c0] ;  /* 0x0001700000047ab9 */ /* 0x000fce0000000a00 */
[----:B------:R-:W1:Y:S08]  /*23c0*/  LDC.64 R100, c[0x0][0x5b0] ;  /* 0x00016c00ff647b82 */ /* 0x000e700000000a00 */
[----:B------:R-:W2:Y:S01]  /*23d0*/  LDC.64 R94, c[0x0][0x5a8] ;  /* 0x00016a00ff5e7b82 */ /* 0x000ea20000000a00 */
[-C--:B0-----:R-:W-:Y:S02]  /*23e0*/  IMAD R6, R21, R92.reuse, RZ ;  /* 0x0000005c15067224 */ /* 0x081fe400078e02ff */
[----:B------:R-:W-:-:S04]  /*23f0*/  IMAD.WIDE.U32 R98, R23, R92, R90 ;  /* 0x0000005c17627225 */ /* 0x000fc800078e005a */
[----:B------:R-:W-:Y:S02]  /*2400*/  IMAD R111, R23, R93, R6 ;  /* 0x0000005d176f7224 */ /* 0x000fe400078e0206 */
[-C--:B-1----:R-:W-:Y:S02]  /*2410*/  IMAD R6, R15, R100.reuse, RZ ;  /* 0x000000640f067224 */ /* 0x082fe400078e02ff */
[----:B------:R-:W-:Y:S02]  /*2420*/  IMAD.IADD R97, R99, 0x1, R111 ;  /* 0x0000000163617824 */ /* 0x000fe400078e026f */
[----:B------:R-:W-:Y:S02]  /*2430*/  IMAD.MOV.U32 R96, RZ, RZ, R98 ;  /* 0x000000ffff607224 */ /* 0x000fe400078e0062 */
[C---:B------:R-:W-:Y:S02]  /*2440*/  IMAD R21, R115.reuse, R101, R6 ;  /* 0x0000006573157224 */ /* 0x040fe400078e0206 */
[----:B------:R-:W-:-:S04]  /*2450*/  IMAD.WIDE.U32 R6, R115, R100, R96 ;  /* 0x0000006473067225 */ /* 0x000fc800078e0060 */
[----:B------:R-:W-:Y:S01]  /*2460*/  IMAD.IADD R5, R7, 0x1, R21 ;  /* 0x0000000107057824 */ /* 0x000fe200078e0215 */
[----:B--2---:R-:W-:-:S04]  /*2470*/  LEA R8, P1, R6, R94, 0x2 ;  /* 0x0000005e06087211 */ /* 0x004fc800078210ff */
[----:B------:R-:W-:-:S05]  /*2480*/  LEA.HI.X R9, R6, R95, R5, 0x2, P1 ;  /* 0x0000005f06097211 */ /* 0x000fca00008f1405 */
[----:B------:R0:W2:Y:S01]  /*2490*/  @P0 LDG.E.LTC128B R5, desc[UR36][R8.64] ;  /* 0x0000002408050981 */ /* 0x0000a2000c1e1920 */
[----:B------:R-:W-:Y:S01]  /*24a0*/  LEA R10, P1, R12, UR4, 0x2 ;  /* 0x000000040c0a7c11 */ /* 0x000fe2000f8210ff */
[----:B------:R-:W-:Y:S01]  /*24b0*/  IMAD.WIDE.U32 R6, R115, R100, R90 ;  /* 0x0000006473067225 */ /* 0x000fe200078e005a */
[----:B------:R-:W-:Y:S01]  /*24c0*/  ISETP.GT.AND P3, PT, R4, 0x1, PT ;  /* 0x000000010400780c */ /* 0x000fe20003f64270 */
[----:B------:R-:W-:Y:S01]  /*24d0*/  BSSY B1, `(.L_x_36) ;  /* 0x0000013000017945 */ /* 0x000fe20003800000 */
[----:B------:R-:W-:Y:S01]  /*24e0*/  LEA.HI.X R11, R12, UR5, R11, 0x2, P1 ;  /* 0x000000050c0b7c11 */ /* 0x000fe200088f140b */
[----:B------:R-:W-:Y:S01]  /*24f0*/  IMAD.IADD R7, R21, 0x1, R7 ;  /* 0x0000000115077824 */ /* 0x000fe200078e0207 */
[----:B------:R-:W-:Y:S01]  /*2500*/  ISETP.GT.AND P1, PT, R3, RZ, P3 ;  /* 0x000000ff0300720c */ /* 0x000fe20001f24270 */
[C---:B------:R-:W-:Y:S01]  /*2510*/  IMAD.SHL.U32 R102, R100.reuse, 0x8, RZ ;  /* 0x0000000864667824 */ /* 0x040fe200078e00ff */
[----:B------:R-:W-:Y:S01]  /*2520*/  SHF.L.U64.HI R103, R100, 0x3, R101 ;  /* 0x0000000364677819 */ /* 0x000fe20000010265 */
[----:B------:R-:W-:Y:S01]  /*2530*/  IMAD.WIDE.U32 R6, R23, R92, R6 ;  /* 0x0000005c17067225 */ /* 0x000fe200078e0006 */
[----:B------:R-:W-:-:S03]  /*2540*/  P2R R107, PR, RZ, 0x8 ;  /* 0x00000008ff6b7803 */ /* 0x000fc60000000000 */
[----:B------:R-:W-:Y:S01]  /*2550*/  IMAD.IADD R7, R111, 0x1, R7 ;  /* 0x000000016f077824 */ /* 0x000fe200078e0207 */
[----:B0-----:R-:W-:-:S04]  /*2560*/  LEA R8, P2, R6, R94, 0x2 ;  /* 0x0000005e06087211 */ /* 0x001fc800078410ff */
[----:B------:R-:W-:Y:S02]  /*2570*/  LEA.HI.X R9, R6, R95, R7, 0x2, P2 ;  /* 0x0000005f06097211 */ /* 0x000fe400010f1407 */
[----:B--2---:R-:W-:-:S05]  /*2580*/  LOP3.LUT R20, R5, 0xffffe000, RZ, 0xc0, !PT ;  /* 0xffffe00005147812 */ /* 0x004fca00078ec0ff */
[----:B------:R-:W-:-:S04]  /*2590*/  FMUL R13, R20, R89 ;  /* 0x00000059140d7220 */ /* 0x000fc80000400000 */
[----:B------:R-:W-:Y:S01]  /*25a0*/  FFMA R93, R56, R88, R13 ;  /* 0x00000058385d7223 */ /* 0x000fe2000000000d */
[----:B------:R-:W-:-:S04]  /*25b0*/  IMAD.WIDE.U32 R12, R115, R100, R102 ;  /* 0x00000064730c7225 */ /* 0x000fc800078e0066 */
[----:B------:R-:W-:-:S05]  /*25c0*/  F2FP.TF32.F32.PACK_B R93, R93 ;  /* 0x0000005dff5d723e */ /* 0x000fca00024050ff */
[----:B------:R0:W-:Y:S01]  /*25d0*/  @P0 STG.E desc[UR36][R10.64], R93 ;  /* 0x0000005d0a000986 */ /* 0x0001e2000c101924 */
[----:B------:R-:W-:Y:S05]  /*25e0*/  @!P1 BRA `(.L_x_37) ;  /* 0x0000000000049947 */ /* 0x000fea0003800000 */
[----:B------:R1:W5:Y:S02]  /*25f0*/  LDG.E.LTC128B R5, desc[UR36][R8.64+0x4] ;  /* 0x0000042408057981 */ /* 0x000364000c1e1920 */
.L_x_37:
[----:B------:R-:W-:Y:S05]  /*2600*/  BSYNC B1 ;  /* 0x0000000000017941 */ /* 0x000fea0003800000 */
.L_x_36:
[----:B-----5:R-:W-:Y:S01]  /*2610*/  LOP3.LUT R6, R5, 0xffffe000, RZ, 0xc0, !PT ;  /* 0xffffe00005067812 */ /* 0x020fe200078ec0ff */
[----:B------:R-:W-:Y:S01]  /*2620*/  IMAD.IADD R13, R21, 0x1, R13 ;  /* 0x00000001150d7824 */ /* 0x000fe200078e020d */
[----:B------:R-:W-:Y:S01]  /*2630*/  IADD3 R7, P2, R98, R12, RZ ;  /* 0x0000000c62077210 */ /* 0x000fe20007f5e0ff */
[----:B------:R-:W-:Y:S01]  /*2640*/  IMAD.MOV.U32 R106, RZ, RZ, R5 ;  /* 0x000000ffff6a7224 */ /* 0x000fe200078e0005 */
[----:B------:R-:W-:Y:S01]  /*2650*/  ISETP.GT.AND P0, PT, R3, 0x8, P5 ;  /* 0x000000080300780c */ /* 0x000fe20002f04270 */
[----:B------:R-:W-:Y:S02]  /*2660*/  FMUL R6, R6, R89 ;  /* 0x0000005906067220 */ /* 0x000fe40000400000 */
[----:B------:R-:W-:Y:S02]  /*2670*/  IMAD.X R20, R13, 0x1, R97, P2 ;  /* 0x000000010d147824 */ /* 0x000fe400010e0661 */
[----:B------:R-:W-:Y:S01]  /*2680*/  FFMA R21, R57, R88, R6 ;  /* 0x0000005839157223 */ /* 0x000fe20000000006 */
[----:B------:R-:W-:-:S04]  /*2690*/  LEA R6, P2, R7, R94, 0x2 ;  /* 0x0000005e07067211 */ /* 0x000fc800078410ff */
[----:B------:R-:W-:Y:S02]  /*26a0*/  F2FP.TF32.F32.PACK_B R21, R21 ;  /* 0x00000015ff15723e */ /* 0x000fe400024050ff */
[----:B------:R-:W-:-:S03]  /*26b0*/  LEA.HI.X R7, R7, R95, R20, 0x2, P2 ;  /* 0x0000005f07077211 */ /* 0x000fc600010f1414 */
[----:B------:R2:W-:Y:S04]  /*26c0*/  @P1 STG.E desc[UR36][R10.64+0x4], R21 ;  /* 0x000004150a001986 */ /* 0x0005e8000c101924 */
[----:B------:R-:W3:Y:S01]  /*26d0*/  @P0 LDG.E.LTC128B R106, desc[UR36][R6.64] ;  /* 0x00000024066a0981 */ /* 0x000ee2000c1e1920 */
[----:B------:R-:W-:Y:S01]  /*26e0*/  IADD3 R56, P1, R90, R12, RZ ;  /* 0x0000000c5a387210 */ /* 0x000fe20007f3e0ff */
[C---:B------:R-:W-:Y:S01]  /*26f0*/  IMAD.SHL.U32 R109, R112.reuse, 0x20, RZ ;  /* 0x00000020706d7824 */ /* 0x040fe200078e00ff */
[----:B------:R-:W-:Y:S01]  /*2700*/  BSSY B1, `(.L_x_38) ;  /* 0x0000012000017945 */ /* 0x000fe20003800000 */
[----:B0-----:R-:W-:Y:S02]  /*2710*/  IMAD.SHL.U32 R93, R112, 0x200, RZ ;  /* 0x00000200705d7824 */ /* 0x001fe400078e00ff */
[----:B------:R-:W-:Y:S01]  /*2720*/  IMAD.X R57, R91, 0x1, R13, P1 ;  /* 0x000000015b397824 */ /* 0x000fe200008e060d */
[----:B------:R-:W-:Y:S01]  /*2730*/  IADD3 R20, P2, R109, R10, RZ ;  /* 0x0000000a6d147210 */ /* 0x000fe20007f5e0ff */
[----:B------:R-:W-:-:S04]  /*2740*/  IMAD.WIDE.U32 R56, R23, R92, R56 ;  /* 0x0000005c17387225 */ /* 0x000fc800078e0038 */
[----:B------:R-:W-:Y:S01]  /*2750*/  IMAD.IADD R13, R111, 0x1, R57 ;  /* 0x000000016f0d7824 */ /* 0x000fe200078e0239 */
[----:B------:R-:W-:-:S05]  /*2760*/  SHF.L.U64.HI R57, R112, 0x5, R113 ;  /* 0x0000000570397819 */ /* 0x000fca0000010271 */
[----:B--2---:R-:W-:Y:S01]  /*2770*/  IMAD.X R21, R57, 0x1, R11, P2 ;  /* 0x0000000139157824 */ /* 0x004fe200010e060b */
[----:B---3--:R-:W-:-:S05]  /*2780*/  LOP3.LUT R12, R106, 0xffffe000, RZ, 0xc0, !PT ;  /* 0xffffe0006a0c7812 */ /* 0x008fca00078ec0ff */
[----:B------:R-:W-:Y:S01]  /*2790*/  FMUL R5, R12, R89 ;  /* 0x000000590c057220 */ /* 0x000fe20000400000 */
[----:B------:R-:W-:-:S03]  /*27a0*/  LEA R12, P1, R56, R94, 0x2 ;  /* 0x0000005e380c7211 */ /* 0x000fc600078210ff */
[----:B------:R-:W-:Y:S01]  /*27b0*/  FFMA R5, R58, R88, R5 ;  /* 0x000000583a057223 */ /* 0x000fe20000000005 */
[----:B------:R-:W-:Y:S02]  /*27c0*/  LEA.HI.X R13, R56, R95, R13, 0x2, P1 ;  /* 0x0000005f380d7211 */ /* 0x000fe400008f140d */
[----:B------:R-:W-:Y:S02]  /*27d0*/  ISETP.GT.AND P1, PT, R3, 0x8, P3 ;  /* 0x000000080300780c */ /* 0x000fe40001f24270 */
[----:B------:R-:W-:-:S05]  /*27e0*/  F2FP.TF32.F32.PACK_B R5, R5 ;  /* 0x00000005ff05723e */ /* 0x000fca00024050ff */
[----:B------:R0:W-:Y:S06]  /*27f0*/  @P0 STG.E desc[UR36][R20.64], R5 ;  /* 0x0000000514000986 */ /* 0x0001ec000c101924 */
[----:B------:R-:W-:Y:S05]  /*2800*/  @!P1 BRA `(.L_x_39) ;  /* 0x0000000000049947 */ /* 0x000fea0003800000 */
[----:B------:R2:W5:Y:S02]  /*2810*/  LDG.E.LTC128B R106, desc[UR36][R12.64+0x4] ;  /* 0x000004240c6a7981 */ /* 0x000564000c1e1920 */
.L_x_39:
[----:B------:R-:W-:Y:S05]  /*2820*/  BSYNC B1 ;  /* 0x0000000000017941 */ /* 0x000fea0003800000 */
.L_x_38:
[----:B-----5:R-:W-:Y:S01]  /*2830*/  LOP3.LUT R56, R106, 0xffffe000, RZ, 0xc0, !PT ;  /* 0xffffe0006a387812 */ /* 0x020fe200078ec0ff */
[----:B------:R-:W-:Y:S01]  /*2840*/  BSSY B1, `(.L_x_40) ;  /* 0x000000d000017945 */ /* 0x000fe20003800000 */
[----:B0-----:R-:W-:Y:S02]  /*2850*/  SHF.L.U64.HI R5, R112, 0x9, R113 ;  /* 0x0000000970057819 */ /* 0x001fe40000010271 */
[----:B------:R-:W-:Y:S01]  /*2860*/  IADD3 R6, P0, P2, R93, R10, R109 ;  /* 0x0000000a5d067210 */ /* 0x000fe20007a1e06d */
[----:B------:R-:W-:Y:S01]  /*2870*/  FMUL R56, R56, R89 ;  /* 0x0000005938387220 */ /* 0x000fe20000400000 */
[----:B------:R-:W-:Y:S02]  /*2880*/  ISETP.GT.AND P3, PT, R4, 0x8, PT ;  /* 0x000000080400780c */ /* 0x000fe40003f64270 */
[----:B------:R-:W-:Y:S01]  /*2890*/  IADD3.X R7, R5, R11, R57, P0, P2 ;  /* 0x0000000b05077210 */ /* 0x000fe200007e4439 */
[----:B------:R-:W-:Y:S01]  /*28a0*/  FFMA R59, R59, R88, R56 ;  /* 0x000000583b3b7223 */ /* 0x000fe20000000038 */
[----:B------:R-:W-:-:S02]  /*28b0*/  ISETP.GT.AND P0, PT, R3, RZ, P3 ;  /* 0x000000ff0300720c */ /* 0x000fc40001f04270 */
[----:B------:R-:W-:Y:S02]  /*28c0*/  P2R R108, PR, RZ, 0x8 ;  /* 0x00000008ff6c7803 */ /* 0x000fe40000000000 */
[----:B------:R-:W-:-:S05]  /*28d0*/  F2FP.TF32.F32.PACK_B R59, R59 ;  /* 0x0000003bff3b723e */ /* 0x000fca00024050ff */
[----:B------:R0:W-:Y:S04]  /*28e0*/  @P1 STG.E desc[UR36][R20.64+0x4], R59 ;  /* 0x0000043b14001986 */ /* 0x0001e8000c101924 */
[----:B------:R-:W-:Y:S05]  /*28f0*/  @!P0 BRA `(.L_x_41) ;  /* 0x0000000000048947 */ /* 0x000fea0003800000 */
[----:B------:R3:W5:Y:S02]  /*2900*/  LDG.E.LTC128B R106, desc[UR36][R8.64+0x20] ;  /* 0x00002024086a7981 */ /* 0x000764000c1e1920 */
.L_x_41:
[----:B------:R-:W-:Y:S05]  /*2910*/  BSYNC B1 ;  /* 0x0000000000017941 */ /* 0x000fea0003800000 */
.L_x_40:
[----:B-----5:R-:W-:Y:S01]  /*2920*/  LOP3.LUT R56, R106, 0xffffe000, RZ, 0xc0, !PT ;  /* 0xffffe0006a387812 */ /* 0x020fe200078ec0ff */
[----:B------:R-:W-:Y:S01]  /*2930*/  BSSY B1, `(.L_x_42) ;  /* 0x000000a000017945 */ /* 0x000fe20003800000 */
[----:B------:R-:W-:-:S03]  /*2940*/  ISETP.GT.AND P1, PT, R4, 0x9, PT ;  /* 0x000000090400780c */ /* 0x000fc60003f24270 */
[----:B------:R-:W-:Y:S01]  /*2950*/  FMUL R57, R56, R89 ;  /* 0x0000005938397220 */ /* 0x000fe20000400000 */
[----:B------:R-:W-:-:S03]  /*2960*/  P2R R109, PR, RZ, 0x2 ;  /* 0x00000002ff6d7803 */ /* 0x000fc60000000000 */
[----:B------:R-:W-:-:S05]  /*2970*/  FFMA R57, R60, R88, R57 ;  /* 0x000000583c397223 */ /* 0x000fca0000000039 */
[----:B------:R-:W-:-:S05]  /*2980*/  F2FP.TF32.F32.PACK_B R57, R57 ;  /* 0x00000039ff39723e */ /* 0x000fca00024050ff */
[----:B------:R4:W-:Y:S01]  /*2990*/  @P0 STG.E desc[UR36][R10.64+0x20], R57 ;  /* 0x000020390a000986 */ /* 0x0009e2000c101924 */
[----:B------:R-:W-:-:S13]  /*29a0*/  ISETP.GT.AND P0, PT, R3, RZ, P1 ;  /* 0x000000ff0300720c */ /* 0x000fda0000f04270 */
[----:B----4-:R-:W-:Y:S05]  /*29b0*/  @!P0 BRA `(.L_x_43) ;  /* 0x0000000000048947 */ /* 0x010fea0003800000 */
[----:B------:R4:W5:Y:S02]  /*29c0*/  LDG.E.LTC128B R106, desc[UR36][R8.64+0x24] ;  /* 0x00002424086a7981 */ /* 0x000964000c1e1920 */
.L_x_43:
[----:B------:R-:W-:Y:S05]  /*29d0*/  BSYNC B1 ;  /* 0x0000000000017941 */ /* 0x000fea0003800000 */
.L_x_42:
[----:B-----5:R-:W-:Y:S01]  /*29e0*/  LOP3.LUT R56, R106, 0xffffe000, RZ, 0xc0, !PT ;  /* 0xffffe0006a387812 */ /* 0x020fe200078ec0ff */
[----:B------:R-:W-:Y:S04]  /*29f0*/  BSSY B1, `(.L_x_44) ;  /* 0x0000008000017945 */ /* 0x000fe80003800000 */
[----:B------:R-:W-:-:S04]  /*2a00*/  FMUL R56, R56, R89 ;  /* 0x0000005938387220 */ /* 0x000fc80000400000 */
[----:B------:R-:W-:-:S05]  /*2a10*/  FFMA R61, R61, R88, R56 ;  /* 0x000000583d3d7223 */ /* 0x000fca0000000038 */
[----:B------:R-:W-:-:S05]  /*2a20*/  F2FP.TF32.F32.PACK_B R61, R61 ;  /* 0x0000003dff3d723e */ /* 0x000fca00024050ff */
[----:B------:R0:W-:Y:S01]  /*2a30*/  @P0 STG.E desc[UR36][R10.64+0x24], R61 ;  /* 0x0000243d0a000986 */ /* 0x0001e2000c101924 */
[----:B------:R-:W-:-:S13]  /*2a40*/  ISETP.GT.AND P0, PT, R3, 0x8, P3 ;  /* 0x000000080300780c */ /* 0x000fda0001f04270 */
[----:B0-----:R-:W-:Y:S05]  /*2a50*/  @!P0 BRA `(.L_x_45) ;  /* 0x0000000000048947 */ /* 0x001fea0003800000 */
[----:B------:R0:W5:Y:S02]  /*2a60*/  LDG.E.LTC128B R106, desc[UR36][R12.64+0x20] ;  /* 0x000020240c6a7981 */ /* 0x000164000c1e1920 */
.L_x_45:
[----:B------:R-:W-:Y:S05]  /*2a70*/  BSYNC B1 ;  /* 0x0000000000017941 */ /* 0x000fea0003800000 */
.L_x_44:
[----:B-----5:R-:W-:Y:S01]  /*2a80*/  LOP3.LUT R14, R106, 0xffffe000, RZ, 0xc0, !PT ;  /* 0xffffe0006a0e7812 */ /* 0x020fe200078ec0ff */
[----:B------:R-:W-:Y:S04]  /*2a90*/  BSSY B1, `(.L_x_46) ;  /* 0x000000a000017945 */ /* 0x000fe80003800000 */
[----:B------:R-:W-:-:S04]  /*2aa0*/  FMUL R57, R14, R89 ;  /* 0x000000590e397220 */ /* 0x000fc80000400000 */
[----:B------:R-:W-:-:S05]  /*2ab0*/  FFMA R57, R62, R88, R57 ;  /* 0x000000583e397223 */ /* 0x000fca0000000039 */
[----:B------:R-:W-:-:S05]  /*2ac0*/  F2FP.TF32.F32.PACK_B R57, R57 ;  /* 0x00000039ff39723e */ /* 0x000fca00024050ff */
[----:B------:R0:W-:Y:S01]  /*2ad0*/  @P0 STG.E desc[UR36][R20.64+0x20], R57 ;  /* 0x0000203914000986 */ /* 0x0001e2000c101924 */
[----:B------:R-:W-:-:S05]  /*2ae0*/  IADD3 R115, P0, R115, 0x80, RZ ;  /* 0x0000008073737810 */ /* 0x000fca0007f1e0ff */
[----:B------:R-:W-:Y:S01]  /*2af0*/  IMAD.X R15, RZ, RZ, R15, P0 ;  /* 0x000000ffff0f7224 */ /* 0x000fe200000e060f */
[----:B------:R-:W-:-:S13]  /*2b00*/  ISETP.GT.AND P0, PT, R3, 0x8, P1 ;  /* 0x000000080300780c */ /* 0x000fda0000f04270 */
[----:B0-----:R-:W-:Y:S05]  /*2b10*/  @!P0 BRA `(.L_x_47) ;  /* 0x0000000000048947 */ /* 0x001fea0003800000 */
[----:B------:R0:W5:Y:S02]  /*2b20*/  LDG.E.LTC128B R106, desc[UR36][R12.64+0x24] ;  /* 0x000024240c6a7981 */ /* 0x000164000c1e1920 */
.L_x_47:
[----:B------:R-:W-:Y:S05]  /*2b30*/  BSYNC B1 ;  /* 0x0000000000017941 */ /* 0x000fea0003800000 */
.L_x_46:
[----:B-----5:R-:W-:Y:S01]  /*2b40*/  LOP3.LUT R14, R106, 0xffffe000, RZ, 0xc0, !PT ;  /* 0xffffe0006a0e7812 */ /* 0x020fe200078ec0ff */
[-C--:B------:R-:W-:Y:S01]  /*2b50*/  IMAD R56, R15, R100.reuse, RZ ;  /* 0x000000640f387224 */ /* 0x080fe200078e02ff */
[----:B------:R-:W-:Y:S01]  /*2b60*/  ISETP.GT.AND P2, PT, R4, 0x10, PT ;  /* 0x000000100400780c */ /* 0x000fe20003f44270 */
[----:B------:R-:W-:Y:S02]  /*2b70*/  BSSY B1, `(.L_x_48) ;  /* 0x0000020000017945 */ /* 0x000fe40003800000 */
[----:B------:R-:W-:Y:S01]  /*2b80*/  FMUL R14, R14, R89 ;  /* 0x000000590e0e7220 */ /* 0x000fe20000400000 */
[C---:B------:R-:W-:Y:S02]  /*2b90*/  IMAD R101, R115.reuse, R101, R56 ;  /* 0x0000006573657224 */ /* 0x040fe400078e0238 */
[----:B------:R-:W-:-:S04]  /*2ba0*/  IMAD.WIDE.U32 R56, R115, R100, R90 ;  /* 0x0000006473387225 */ /* 0x000fc800078e005a */
[----:B------:R-:W-:Y:S01]  /*2bb0*/  FFMA R61, R63, R88, R14 ;  /* 0x000000583f3d7223 */ /* 0x000fe2000000000e */
[----:B------:R-:W-:-:S04]  /*2bc0*/  IMAD.WIDE.U32 R14, R115, R100, R96 ;  /* 0x00000064730e7225 */ /* 0x000fc800078e0060 */
[----:B------:R-:W-:Y:S01]  /*2bd0*/  F2FP.TF32.F32.PACK_B R61, R61 ;  /* 0x0000003dff3d723e */ /* 0x000fe200024050ff */
[----:B------:R-:W-:Y:S02]  /*2be0*/  IMAD.IADD R57, R101, 0x1, R57 ;  /* 0x0000000165397824 */ /* 0x000fe400078e0239 */
[----:B------:R-:W-:Y:S02]  /*2bf0*/  IMAD.IADD R15, R15, 0x1, R101 ;  /* 0x000000010f0f7824 */ /* 0x000fe400078e0265 */
[----:B------:R1:W-:Y:S01]  /*2c00*/  @P0 STG.E desc[UR36][R20.64+0x24], R61 ;  /* 0x0000243d14000986 */ /* 0x0003e2000c101924 */
[----:B------:R-:W-:Y:S01]  /*2c10*/  LEA R58, P0, R14, R94, 0x2 ;  /* 0x0000005e0e3a7211 */ /* 0x000fe200078010ff */
[----:B------:R-:W-:-:S03]  /*2c20*/  IMAD.WIDE.U32 R56, R23, R92, R56 ;  /* 0x0000005c17387225 */ /* 0x000fc600078e0038 */
[----:B------:R-:W-:Y:S01]  /*2c30*/  LEA.HI.X R59, R14, R95, R15, 0x2, P0 ;  /* 0x0000005f0e3b7211 */ /* 0x000fe200000f140f */
[----:B------:R-:W-:Y:S01]  /*2c40*/  IMAD.IADD R15, R111, 0x1, R57 ;  /* 0x000000016f0f7824 */ /* 0x000fe200078e0239 */
[----:B------:R-:W-:Y:S01]  /*2c50*/  LEA R14, P0, R56, R94, 0x2 ;  /* 0x0000005e380e7211 */ /* 0x000fe200078010ff */
[----:B------:R-:W-:-:S03]  /*2c60*/  IMAD.WIDE.U32 R62, R115, R100, R102 ;  /* 0x00000064733e7225 */ /* 0x000fc600078e0066 */
[----:B------:R-:W-:Y:S01]  /*2c70*/  LEA.HI.X R15, R56, R95, R15, 0x2, P0 ;  /* 0x0000005f380f7211 */ /* 0x000fe200000f140f */
[----:B------:R-:W-:Y:S01]  /*2c80*/  IMAD.IADD R101, R101, 0x1, R63 ;  /* 0x0000000165657824 */ /* 0x000fe200078e023f */
[----:B------:R-:W-:-:S05]  /*2c90*/  IADD3 R98, P0, R98, R62, RZ ;  /* 0x0000003e62627210 */ /* 0x000fca0007f1e0ff */
[----:B------:R-:W-:Y:S01]  /*2ca0*/  IMAD.X R96, R101, 0x1, R97, P0 ;  /* 0x0000000165607824 */ /* 0x000fe200000e0661 */
[----:B------:R-:W-:Y:S02]  /*2cb0*/  IADD3 R62, P0, R90, R62, RZ ;  /* 0x0000003e5a3e7210 */ /* 0x000fe40007f1e0ff */
[----:B------:R-:W-:-:S03]  /*2cc0*/  P2R R90, PR, RZ, 0x4 ;  /* 0x00000004ff5a7803 */ /* 0x000fc60000000000 */
[----:B------:R-:W-:Y:S01]  /*2cd0*/  IMAD.X R63, R91, 0x1, R101, P0 ;  /* 0x000000015b3f7824 */ /* 0x000fe200000e0665 */
[----:B------:R-:W-:Y:S01]  /*2ce0*/  LEA R60, P0, R98, R94, 0x2 ;  /* 0x0000005e623c7211 */ /* 0x000fe200078010ff */
[----:B------:R-:W-:-:S03]  /*2cf0*/  IMAD.WIDE.U32 R62, R23, R92, R62 ;  /* 0x0000005c173e7225 */ /* 0x000fc600078e003e */
[----:B-1----:R-:W-:Y:S01]  /*2d00*/  LEA.HI.X R61, R98, R95, R96, 0x2, P0 ;  /* 0x0000005f623d7211 */ /* 0x002fe200000f1460 */
[----:B------:R-:W-:Y:S01]  /*2d10*/  IMAD.IADD R23, R111, 0x1, R63 ;  /* 0x000000016f177824 */ /* 0x000fe200078e023f */
[----:B------:R-:W-:-:S04]  /*2d20*/  LEA R56, P0, R62, R94, 0x2 ;  /* 0x0000005e3e387211 */ /* 0x000fc800078010ff */
[----:B------:R-:W-:Y:S02]  /*2d30*/  LEA.HI.X R57, R62, R95, R23, 0x2, P0 ;  /* 0x0000005f3e397211 */ /* 0x000fe400000f1417 */
[----:B------:R-:W-:-:S13]  /*2d40*/  ISETP.GT.AND P0, PT, R3, RZ, P2 ;  /* 0x000000ff0300720c */ /* 0x000fda0001704270 */
[----:B------:R-:W-:Y:S05]  /*2d50*/  @!P0 BRA `(.L_x_49) ;  /* 0x0000000000048947 */ /* 0x000fea0003800000 */
[----:B------:R1:W5:Y:S02]  /*2d60*/  LDG.E.LTC128B R106, desc[UR36][R8.64+0x40] ;  /* 0x00004024086a7981 */ /* 0x000364000c1e1920 */
.L_x_49:
[----:B------:R-:W-:Y:S05]  /*2d70*/  BSYNC B1 ;  /* 0x0000000000017941 */ /* 0x000fea0003800000 */
.L_x_48:
        /* <DEDUP_REMOVED lines=9> */
[----:B0-----:R-:W-:Y:S05]  /*2e10*/  @!P0 BRA `(.L_x_51) ;  /* 0x0000000000048947 */ /* 0x001fea0003800000 */
[----:B------:R0:W5:Y:S02]  /*2e20*/  LDG.E.LTC128B R106, desc[UR36][R8.64+0x44] ;  /* 0x00004424086a7981 */ /* 0x000164000c1e1920 */
.L_x_51:
[----:B------:R-:W-:Y:S05]  /*2e30*/  BSYNC B1 ;  /* 0x0000000000017941 */ /* 0x000fea0003800000 */
.L_x_50:
        /* <DEDUP_REMOVED lines=9> */
.L_x_53:
[----:B------:R-:W-:Y:S05]  /*2ed0*/  BSYNC B1 ;  /* 0x0000000000017941 */ /* 0x000fea0003800000 */
.L_x_52:
        /* <DEDUP_REMOVED lines=9> */
.L_x_55:
[----:B------:R-:W-:Y:S05]  /*2f70*/  BSYNC B1 ;  /* 0x0000000000017941 */ /* 0x000fea0003800000 */
.L_x_54:
        /* <DEDUP_REMOVED lines=11> */
.L_x_57:
[----:B------:R-:W-:Y:S05]  /*3030*/  BSYNC B1 ;  /* 0x0000000000017941 */ /* 0x000fea0003800000 */
.L_x_56:
        /* <DEDUP_REMOVED lines=11> */
.L_x_59:
[----:B------:R-:W-:Y:S05]  /*30f0*/  BSYNC B1 ;  /* 0x0000000000017941 */ /* 0x000fea0003800000 */
.L_x_58:
        /* <DEDUP_REMOVED lines=9> */
.L_x_61:
[----:B------:R-:W-:Y:S05]  /*3190*/  BSYNC B1 ;  /* 0x0000000000017941 */ /* 0x000fea0003800000 */
.L_x_60:
        /* <DEDUP_REMOVED lines=9> */
.L_x_63:
[----:B------:R-:W-:Y:S05]  /*3230*/  BSYNC B1 ;  /* 0x0000000000017941 */ /* 0x000fea0003800000 */
.L_x_62:
        /* <DEDUP_REMOVED lines=11> */
.L_x_65:
[----:B------:R-:W-:Y:S05]  /*32f0*/  BSYNC B1 ;  /* 0x0000000000017941 */ /* 0x000fea0003800000 */
.L_x_64:
        /* <DEDUP_REMOVED lines=11> */
.L_x_67:
[----:B------:R-:W-:Y:S05]  /*33b0*/  BSYNC B1 ;  /* 0x0000000000017941 */ /* 0x000fea0003800000 */
.L_x_66:
        /* <DEDUP_REMOVED lines=9> */
.L_x_69:
[----:B------:R-:W-:Y:S05]  /*3450*/  BSYNC B1 ;  /* 0x0000000000017941 */ /* 0x000fea0003800000 */
.L_x_68:
        /* <DEDUP_REMOVED lines=9> */
.L_x_71:
[----:B------:R-:W-:Y:S05]  /*34f0*/  BSYNC B1 ;  /* 0x0000000000017941 */ /* 0x000fea0003800000 */
.L_x_70:
        /* <DEDUP_REMOVED lines=11> */
.L_x_73:
[----:B------:R-:W-:Y:S05]  /*35b0*/  BSYNC B1 ;  /* 0x0000000000017941 */ /* 0x000fea0003800000 */
.L_x_72:
[----:B-----5:R-:W-:Y:S01]  /*35c0*/  LOP3.LUT R62, R106, 0xffffe000, RZ, 0xc0, !PT ;  /* 0xffffe0006a3e7812 */ /* 0x020fe200078ec0ff */
[----:B------:R-:W-:Y:S01]  /*35d0*/  BSSY B1, `(.L_x_74) ;  /* 0x000000a000017945 */ /* 0x000fe20003800000 */
[----:B------:R-:W-:-:S03]  /*35e0*/  ISETP.GT.AND P4, PT, R4, 0x29, PT ;  /* 0x000000290400780c */ /* 0x000fc60003f84270 */
[----:B------:R-:W-:-:S04]  /*35f0*/  FMUL R23, R62, R89 ;  /* 0x000000593e177220 */ /* 0x000fc80000400000 */
[----:B------:R-:W-:-:S05]  /*3600*/  FFMA R23, R76, R88, R23 ;  /* 0x000000584c177223 */ /* 0x000fca0000000017 */
[----:B------:R-:W-:-:S05]  /*3610*/  F2FP.TF32.F32.PACK_B R23, R23 ;  /* 0x00000017ff17723e */ /* 0x000fca00024050ff */
[----:B------:R1:W-:Y:S01]  /*3620*/  @P0 STG.E desc[UR36][R10.64+0xa0], R23 ;  /* 0x0000a0170a000986 */ /* 0x0003e2000c101924 */
[----:B------:R-:W-:Y:S02]  /*3630*/  ISETP.GT.AND P0, PT, R3, RZ, P4 ;  /* 0x000000ff0300720c */ /* 0x000fe40002704270 */
[----:B-1----:R-:W-:-:S11]  /*3640*/  P2R R23, PR, RZ, 0x10 ;  /* 0x00000010ff177803 */ /* 0x002fd60000000000 */
[----:B------:R-:W-:Y:S05]  /*3650*/  @!P0 BRA `(.L_x_75) ;  /* 0x0000000000048947 */ /* 0x000fea0003800000 */
[----:B------:R1:W5:Y:S02]  /*3660*/  LDG.E.LTC128B R106, desc[UR36][R8.64+0xa4] ;  /* 0x0000a424086a7981 */ /* 0x000364000c1e1920 */
.L_x_75:
[----:B------:R-:W-:Y:S05]  /*3670*/  BSYNC B1 ;  /* 0x0000000000017941 */ /* 0x000fea0003800000 */
.L_x_74:
        /* <DEDUP_REMOVED lines=9> */
.L_x_77:
[----:B------:R-:W-:Y:S05]  /*3710*/  BSYNC B1 ;  /* 0x0000000000017941 */ /* 0x000fea0003800000 */
.L_x_76:
        /* <DEDUP_REMOVED lines=9> */
.L_x_79:
[----:B------:R-:W-:Y:S05]  /*37b0*/  BSYNC B1 ;  /* 0x0000000000017941 */ /* 0x000fea0003800000 */
.L_x_78:
[----:B-----5:R-:W-:Y:S01]  /*37c0*/  LOP3.LUT R62, R106, 0xffffe000, RZ, 0xc0, !PT ;  /* 0xffffe0006a3e7812 */ /* 0x020fe200078ec0ff */
[----:B------:R-:W-:Y:S01]  /*37d0*/  BSSY B1, `(.L_x_80) ;  /* 0x0000009000017945 */ /* 0x000fe20003800000 */
[----:B------:R-:W-:-:S03]  /*37e0*/  ISETP.GT.AND P6, PT, R4, 0x30, PT ;  /* 0x000000300400780c */ /* 0x000fc60003fc4270 */
[----:B------:R-:W-:-:S04]  /*37f0*/  FMUL R62, R62, R89 ;  /* 0x000000593e3e7220 */ /* 0x000fc80000400000 */
[----:B------:R-:W-:-:S05]  /*3800*/  FFMA R79, R79, R88, R62 ;  /* 0x000000584f4f7223 */ /* 0x000fca000000003e */
[----:B------:R-:W-:-:S05]  /*3810*/  F2FP.TF32.F32.PACK_B R79, R79 ;  /* 0x0000004fff4f723e */ /* 0x000fca00024050ff */
[----:B------:R0:W-:Y:S01]  /*3820*/  @P0 STG.E desc[UR36][R20.64+0xa4], R79 ;  /* 0x0000a44f14000986 */ /* 0x0001e2000c101924 */
[----:B------:R-:W-:-:S13]  /*3830*/  ISETP.GT.AND P0, PT, R3, RZ, P6 ;  /* 0x000000ff0300720c */ /* 0x000fda0003704270 */
[----:B0-----:R-:W-:Y:S05]  /*3840*/  @!P0 BRA `(.L_x_81) ;  /* 0x0000000000048947 */ /* 0x001fea0003800000 */
[----:B------:R0:W5:Y:S02]  /*3850*/  LDG.E.LTC128B R106, desc[UR36][R8.64+0xc0] ;  /* 0x0000c024086a7981 */ /* 0x000164000c1e1920 */
.L_x_81:
[----:B------:R-:W-:Y:S05]  /*3860*/  BSYNC B1 ;  /* 0x0000000000017941 */ /* 0x000fea0003800000 */
.L_x_80:
        /* <DEDUP_REMOVED lines=10> */
.L_x_83:
[----:B------:R-:W-:Y:S05]  /*3910*/  BSYNC B1 ;  /* 0x0000000000017941 */ /* 0x000fea0003800000 */
.L_x_82:
        /* <DEDUP_REMOVED lines=9> */
.L_x_85:
[----:B------:R-:W-:Y:S05]  /*39b0*/  BSYNC B1 ;  /* 0x0000000000017941 */ /* 0x000fea0003800000 */
.L_x_84:
        /* <DEDUP_REMOVED lines=9> */
.L_x_87:
[----:B------:R-:W-:Y:S05]  /*3a50*/  BSYNC B1 ;  /* 0x0000000000017941 */ /* 0x000fea0003800000 */
.L_x_86:
        /* <DEDUP_REMOVED lines=10> */
.L_x_89:
[----:B------:R-:W-:Y:S05]  /*3b00*/  BSYNC B1 ;  /* 0x0000000000017941 */ /* 0x000fea0003800000 */
.L_x_88:
[----:B-----5:R-:W-:Y:S01]  /*3b10*/  LOP3.LUT R62, R106, 0xffffe000, RZ, 0xc0, !PT ;  /* 0xffffe0006a3e7812 */ /* 0x020fe200078ec0ff */
[----:B------:R-:W-:Y:S04]  /*3b20*/  BSSY B1, `(.L_x_90) ;  /* 0x000000f000017945 */ /* 0x000fe80003800000 */
[----:B------:R-:W-:-:S04]  /*3b30*/  FMUL R23, R62, R89 ;  /* 0x000000593e177220 */ /* 0x000fc80000400000 */
[----:B------:R-:W-:-:S05]  /*3b40*/  FFMA R23, R84, R88, R23 ;  /* 0x0000005854177223 */ /* 0x000fca0000000017 */
[----:B------:R-:W-:-:S05]  /*3b50*/  F2FP.TF32.F32.PACK_B R23, R23 ;  /* 0x00000017ff17723e */ /* 0x000fca00024050ff */
[----:B------:R0:W-:Y:S01]  /*3b60*/  @P0 STG.E desc[UR36][R10.64+0xe0], R23 ;  /* 0x0000e0170a000986 */ /* 0x0001e2000c101924 */
[----:B------:R-:W-:-:S05]  /*3b70*/  IADD3 R64, P0, R93, R20, RZ ;  /* 0x000000145d407210 */ /* 0x000fca0007f1e0ff */
[----:B------:R-:W-:Y:S01]  /*3b80*/  IMAD.X R65, R5, 0x1, R21, P0 ;  /* 0x0000000105417824 */ /* 0x000fe200000e0615 */
[----:B------:R-:W-:-:S05]  /*3b90*/  IADD3 R66, P0, R93, R20, RZ ;  /* 0x000000145d427210 */ /* 0x000fca0007f1e0ff */
[----:B------:R-:W-:Y:S01]  /*3ba0*/  IMAD.X R67, R5, 0x1, R21, P0 ;  /* 0x0000000105437824 */ /* 0x000fe200000e0615 */
[----:B------:R-:W-:-:S05]  /*3bb0*/  IADD3 R62, P0, R93, R10, RZ ;  /* 0x0000000a5d3e7210 */ /* 0x000fca0007f1e0ff */
[----:B------:R-:W-:Y:S01]  /*3bc0*/  IMAD.X R63, R5, 0x1, R11, P0 ;  /* 0x00000001053f7824 */ /* 0x000fe200000e060b */
[----:B------:R-:W-:-:S04]  /*3bd0*/  ISETP.GT.AND P0, PT, R4, 0x39, PT ;  /* 0x000000390400780c */ /* 0x000fc80003f04270 */
[----:B------:R-:W-:-:S13]  /*3be0*/  ISETP.GT.AND P3, PT, R3, RZ, P0 ;  /* 0x000000ff0300720c */ /* 0x000fda0000764270 */
[----:B0-----:R-:W-:Y:S05]  /*3bf0*/  @!P3 BRA `(.L_x_91) ;  /* 0x000000000004b947 */ /* 0x001fea0003800000 */
[----:B------:R0:W5:Y:S02]  /*3c00*/  LDG.E.LTC128B R106, desc[UR36][R8.64+0xe4] ;  /* 0x0000e424086a7981 */ /* 0x000164000c1e1920 */
.L_x_91:
[----:B------:R-:W-:Y:S05]  /*3c10*/  BSYNC B1 ;  /* 0x0000000000017941 */ /* 0x000fea0003800000 */
.L_x_90:
        /* <DEDUP_REMOVED lines=9> */
.L_x_93:
[----:B------:R-:W-:Y:S05]  /*3cb0*/  BSYNC B1 ;  /* 0x0000000000017941 */ /* 0x000fea0003800000 */
.L_x_92:
        /* <DEDUP_REMOVED lines=9> */
.L_x_95:
[----:B------:R-:W-:Y:S05]  /*3d50*/  BSYNC B1 ;  /* 0x0000000000017941 */ /* 0x000fea0003800000 */
.L_x_94:
[----:B-----5:R-:W-:-:S05]  /*3d60*/  LOP3.LUT R4, R106, 0xffffe000, RZ, 0xc0, !PT ;  /* 0xffffe0006a047812 */ /* 0x020fca00078ec0ff */
[----:B------:R-:W-:-:S04]  /*3d70*/  FMUL R4, R4, R89 ;  /* 0x0000005904047220 */ /* 0x000fc80000400000 */
[----:B------:R-:W-:-:S05]  /*3d80*/  FFMA R87, R87, R88, R4 ;  /* 0x0000005857577223 */ /* 0x000fca0000000004 */
[----:B------:R-:W-:-:S05]  /*3d90*/  F2FP.TF32.F32.PACK_B R87, R87 ;  /* 0x00000057ff57723e */ /* 0x000fca00024050ff */
[----:B------:R0:W-:Y:S01]  /*3da0*/  @P3 STG.E desc[UR36][R20.64+0xe4], R87 ;  /* 0x0000e45714003986 */ /* 0x0001e2000c101924 */
[----:B------:R-:W-:-:S13]  /*3db0*/  ISETP.GT.AND P3, PT, R3, 0x80, P5 ;  /* 0x000000800300780c */ /* 0x000fda0002f64270 */
[----:B------:R-:W2:Y:S01]  /*3dc0*/  @P3 LDG.E.LTC128B R106, desc[UR36][R58.64] ;  /* 0x000000243a6a3981 */ /* 0x000ea2000c1e1920 */
[----:B------:R-:W-:Y:S01]  /*3dd0*/  BSSY B1, `(.L_x_96) ;  /* 0x000000a000017945 */ /* 0x000fe20003800000 */
[----:B--2---:R-:W-:-:S05]  /*3de0*/  LOP3.LUT R4, R106, 0xffffe000, RZ, 0xc0, !PT ;  /* 0xffffe0006a047812 */ /* 0x004fca00078ec0ff */
[----:B------:R-:W-:-:S04]  /*3df0*/  FMUL R5, R4, R89 ;  /* 0x0000005904057220 */ /* 0x000fc80000400000 */
[----:B------:R-:W-:-:S05]  /*3e00*/  FFMA R5, R24, R88, R5 ;  /* 0x0000005818057223 */ /* 0x000fca0000000005 */
[----:B------:R-:W-:-:S05]  /*3e10*/  F2FP.TF32.F32.PACK_B R5, R5 ;  /* 0x00000005ff05723e */ /* 0x000fca00024050ff */
[----:B------:R0:W-:Y:S01]  /*3e20*/  @P3 STG.E desc[UR36][R62.64], R5 ;  /* 0x000000053e003986 */ /* 0x0001e2000c101924 */
[----:B------:R-:W-:-:S04]  /*3e30*/  ISETP.NE.AND P3, PT, R107, RZ, PT ;  /* 0x000000ff6b00720c */ /* 0x000fc80003f65270 */
[----:B------:R-:W-:-:S13]  /*3e40*/  ISETP.GT.AND P3, PT, R3, 0x80, P3 ;  /* 0x000000800300780c */ /* 0x000fda0001f64270 */
[----:B0-----:R-:W-:Y:S05]  /*3e50*/  @!P3 BRA `(.L_x_97) ;  /* 0x000000000004b947 */ /* 0x001fea0003800000 */
[----:B------:R0:W5:Y:S02]  /*3e60*/  LDG.E.LTC128B R106, desc[UR36][R14.64+0x4] ;  /* 0x000004240e6a7981 */ /* 0x000164000c1e1920 */
.L_x_97:
[----:B------:R-:W-:Y:S05]  /*3e70*/  BSYNC B1 ;  /* 0x0000000000017941 */ /* 0x000fea0003800000 */
.L_x_96:
[----:B-----5:R-:W-:Y:S01]  /*3e80*/  LOP3.LUT R4, R106, 0xffffe000, RZ, 0xc0, !PT ;  /* 0xffffe0006a047812 */ /* 0x020fe200078ec0ff */
[----:B------:R-:W-:Y:S01]  /*3e90*/  @P3 IMAD.MOV.U32 R5, RZ, RZ, R63 ;  /* 0x000000ffff053224 */ /* 0x000fe200078e003f */
[----:B------:R-:W-:Y:S01]  /*3ea0*/  ISETP.GT.AND P5, PT, R3, 0x88, P5 ;  /* 0x000000880300780c */ /* 0x000fe20002fa4270 */
[----:B------:R-:W-:Y:S02]  /*3eb0*/  BSSY B1, `(.L_x_98) ;  /* 0x0000008000017945 */ /* 0x000fe40003800000 */
[----:B------:R-:W-:-:S04]  /*3ec0*/  FMUL R4, R4, R89 ;  /* 0x0000005904047220 */ /* 0x000fc80000400000 */
[----:B------:R-:W-:Y:S01]  /*3ed0*/  FFMA R25, R25, R88, R4 ;  /* 0x0000005819197223 */ /* 0x000fe20000000004 */
[----:B------:R-:W-:-:S04]  /*3ee0*/  @P3 IMAD.MOV.U32 R4, RZ, RZ, R62 ;  /* 0x000000ffff043224 */ /* 0x000fc800078e003e */
[----:B------:R-:W-:-:S05]  /*3ef0*/  F2FP.TF32.F32.PACK_B R25, R25 ;  /* 0x00000019ff19723e */ /* 0x000fca00024050ff */
[----:B------:R2:W-:Y:S01]  /*3f00*/  @P3 STG.E desc[UR36][R4.64+0x4], R25 ;  /* 0x0000041904003986 */ /* 0x0005e2000c101924 */
[----:B------:R-:W-:Y:S05]  /*3f10*/  @!P5 BRA `(.L_x_99) ;  /* 0x000000000004d947 */ /* 0x000fea0003800000 */
[----:B------:R0:W5:Y:S02]  /*3f20*/  LDG.E.LTC128B R106, desc[UR36][R60.64] ;  /* 0x000000243c6a7981 */ /* 0x000164000c1e1920 */
.L_x_99:
[----:B------:R-:W-:Y:S05]  /*3f30*/  BSYNC B1 ;  /* 0x0000000000017941 */ /* 0x000fea0003800000 */
.L_x_98:
[----:B--2--5:R-:W-:Y:S01]  /*3f40*/  LOP3.LUT R4, R106, 0xffffe000, RZ, 0xc0, !PT ;  /* 0xffffe0006a047812 */ /* 0x024fe200078ec0ff */
[----:B------:R-:W-:Y:S01]  /*3f50*/  BSSY B1, `(.L_x_100) ;  /* 0x0000009000017945 */ /* 0x000fe20003800000 */
[----:B------:R-:W-:-:S03]  /*3f60*/  ISETP.NE.AND P3, PT, R107, RZ, PT ;  /* 0x000000ff6b00720c */ /* 0x000fc60003f65270 */
[----:B------:R-:W-:Y:S01]  /*3f70*/  FMUL R5, R4, R89 ;  /* 0x0000005904057220 */ /* 0x000fe20000400000 */
[----:B------:R-:W-:-:S03]  /*3f80*/  ISETP.GT.AND P3, PT, R3, 0x88, P3 ;  /* 0x000000880300780c */ /* 0x000fc60001f64270 */
[----:B------:R-:W-:-:S05]  /*3f90*/  FFMA R5, R26, R88, R5 ;  /* 0x000000581a057223 */ /* 0x000fca0000000005 */
[----:B------:R-:W-:-:S05]  /*3fa0*/  F2FP.TF32.F32.PACK_B R5, R5 ;  /* 0x00000005ff05723e */ /* 0x000fca00024050ff */
[----:B------:R2:W-:Y:S01]  /*3fb0*/  @P5 STG.E desc[UR36][R64.64], R5 ;  /* 0x0000000540005986 */ /* 0x0005e2000c101924 */
[----:B------:R-:W-:Y:S05]  /*3fc0*/  @!P3 BRA `(.L_x_101) ;  /* 0x000000000004b947 */ /* 0x000fea0003800000 */
[----:B------:R0:W5:Y:S02]  /*3fd0*/  LDG.E.LTC128B R106, desc[UR36][R56.64+0x4] ;  /* 0x00000424386a7981 */ /* 0x000164000c1e1920 */
.L_x_101:
[----:B------:R-:W-:Y:S05]  /*3fe0*/  BSYNC B1 ;  /* 0x0000000000017941 */ /* 0x000fea0003800000 */
.L_x_100:
[----:B-----5:R-:W-:Y:S01]  /*3ff0*/  LOP3.LUT R4, R106, 0xffffe000, RZ, 0xc0, !PT ;  /* 0xffffe0006a047812 */ /* 0x020fe200078ec0ff */
[----:B------:R-:W-:Y:S01]  /*4000*/  BSSY B1, `(.L_x_102) ;  /* 0x0000009000017945 */ /* 0x000fe20003800000 */
[----:B------:R-:W-:-:S03]  /*4010*/  ISETP.NE.AND P5, PT, R108, RZ, PT ;  /* 0x000000ff6c00720c */ /* 0x000fc60003fa5270 */
[----:B------:R-:W-:-:S04]  /*4020*/  FMUL R4, R4, R89 ;  /* 0x0000005904047220 */ /* 0x000fc80000400000 */
[----:B------:R-:W-:-:S05]  /*4030*/  FFMA R27, R27, R88, R4 ;  /* 0x000000581b1b7223 */ /* 0x000fca0000000004 */
[----:B------:R-:W-:-:S05]  /*4040*/  F2FP.TF32.F32.PACK_B R27, R27 ;  /* 0x0000001bff1b723e */ /* 0x000fca00024050ff */
[----:B------:R0:W-:Y:S01]  /*4050*/  @P3 STG.E desc[UR36][R66.64+0x4], R27 ;  /* 0x0000041b42003986 */ /* 0x0001e2000c101924 */
[----:B------:R-:W-:-:S13]  /*4060*/  ISETP.GT.AND P3, PT, R3, 0x80, P5 ;  /* 0x000000800300780c */ /* 0x000fda0002f64270 */
[----:B0-----:R-:W-:Y:S05]  /*4070*/  @!P3 BRA `(.L_x_103) ;  /* 0x000000000004b947 */ /* 0x001fea0003800000 */
[----:B------:R0:W5:Y:S02]  /*4080*/  LDG.E.LTC128B R106, desc[UR36][R14.64+0x20] ;  /* 0x000020240e6a7981 */ /* 0x000164000c1e1920 */
.L_x_103:
[----:B------:R-:W-:Y:S05]  /*4090*/  BSYNC B1 ;  /* 0x0000000000017941 */ /* 0x000fea0003800000 */
.L_x_102:
[----:B-----5:R-:W-:Y:S01]  /*40a0*/  LOP3.LUT R4, R106, 0xffffe000, RZ, 0xc0, !PT ;  /* 0xffffe0006a047812 */ /* 0x020fe200078ec0ff */
[----:B------:R-:W-:Y:S01]  /*40b0*/  BSSY B1, `(.L_x_104) ;  /* 0x000000b000017945 */ /* 0x000fe20003800000 */
[----:B------:R-:W-:-:S03]  /*40c0*/  ISETP.NE.AND P5, PT, R109, RZ, PT ;  /* 0x000000ff6d00720c */ /* 0x000fc60003fa5270 */
[----:B--2---:R-:W-:Y:S01]  /*40d0*/  FMUL R5, R4, R89 ;  /* 0x0000005904057220 */ /* 0x004fe20000400000 */
[----:B------:R-:W-:-:S03]  /*40e0*/  @P3 IMAD.MOV.U32 R4, RZ, RZ, R62 ;  /* 0x000000ffff043224 */ /* 0x000fc600078e003e */
[----:B-1-34-:R-:W-:Y:S01]  /*40f0*/  FFMA R9, R28, R88, R5 ;  /* 0x000000581c097223 */ /* 0x01afe20000000005 */
[----:B------:R-:W-:-:S04]  /*4100*/  @P3 IMAD.MOV.U32 R5, RZ, RZ, R63 ;  /* 0x000000ffff053224 */ /* 0x000fc800078e003f */
[----:B------:R-:W-:-:S05]  /*4110*/  F2FP.TF32.F32.PACK_B R9, R9 ;  /* 0x00000009ff09723e */ /* 0x000fca00024050ff */
[----:B------:R1:W-:Y:S01]  /*4120*/  @P3 STG.E desc[UR36][R4.64+0x20], R9 ;  /* 0x0000200904003986 */ /* 0x0003e2000c101924 */
[----:B------:R-:W-:-:S13]  /*4130*/  ISETP.GT.AND P3, PT, R3, 0x80, P5 ;  /* 0x000000800300780c */ /* 0x000fda0002f64270 */
[----:B-1----:R-:W-:Y:S05]  /*4140*/  @!P3 BRA `(.L_x_105) ;  /* 0x000000000004b947 */ /* 0x002fea0003800000 */
[----:B------:R1:W5:Y:S02]  /*4150*/  LDG.E.LTC128B R106, desc[UR36][R14.64+0x24] ;  /* 0x000024240e6a7981 */ /* 0x000364000c1e1920 */
.L_x_105:
[----:B------:R-:W-:Y:S05]  /*4160*/  BSYNC B1 ;  /* 0x0000000000017941 */ /* 0x000fea0003800000 */
.L_x_104:
[----:B-----5:R-:W-:Y:S01]  /*4170*/  LOP3.LUT R4, R106, 0xffffe000, RZ, 0xc0, !PT ;  /* 0xffffe0006a047812 */ /* 0x020fe200078ec0ff */
[----:B------:R-:W-:Y:S01]  /*4180*/  @P3 IMAD.MOV.U32 R5, RZ, RZ, R63 ;  /* 0x000000ffff053224 */ /* 0x000fe200078e003f */
[----:B------:R-:W-:Y:S03]  /*4190*/  BSSY B1, `(.L_x_106) ;  /* 0x000000a000017945 */ /* 0x000fe60003800000 */
[----:B------:R-:W-:-:S04]  /*41a0*/  FMUL R4, R4, R89 ;  /* 0x0000005904047220 */ /* 0x000fc80000400000 */
[----:B------:R-:W-:Y:S01]  /*41b0*/  FFMA R29, R29, R88, R4 ;  /* 0x000000581d1d7223 */ /* 0x000fe20000000004 */
[----:B------:R-:W-:-:S04]  /*41c0*/  @P3 IMAD.MOV.U32 R4, RZ, RZ, R62 ;  /* 0x000000ffff043224 */ /* 0x000fc800078e003e */
[----:B------:R-:W-:-:S05]  /*41d0*/  F2FP.TF32.F32.PACK_B R29, R29 ;  /* 0x0000001dff1d723e */ /* 0x000fca00024050ff */
[----:B------:R2:W-:Y:S01]  /*41e0*/  @P3 STG.E desc[UR36][R4.64+0x24], R29 ;  /* 0x0000241d04003986 */ /* 0x0005e2000c101924 */
[----:B------:R-:W-:-:S04]  /*41f0*/  ISETP.NE.AND P3, PT, R108, RZ, PT ;  /* 0x000000ff6c00720c */ /* 0x000fc80003f65270 */
[----:B------:R-:W-:-:S13]  /*4200*/  ISETP.GT.AND P3, PT, R3, 0x88, P3 ;  /* 0x000000880300780c */ /* 0x000fda0001f64270 */
[----:B--2---:R-:W-:Y:S05]  /*4210*/  @!P3 BRA `(.L_x_107) ;  /* 0x000000000004b947 */ /* 0x004fea0003800000 */
[----:B------:R2:W5:Y:S02]  /*4220*/  LDG.E.LTC128B R106, desc[UR36][R56.64+0x20] ;  /* 0x00002024386a7981 */ /* 0x000564000c1e1920 */
.L_x_107:
[----:B------:R-:W-:Y:S05]  /*4230*/  BSYNC B1 ;  /* 0x0000000000017941 */ /* 0x000fea0003800000 */
.L_x_106:
[----:B-----5:R-:W-:Y:S01]  /*4240*/  LOP3.LUT R4, R106, 0xffffe000, RZ, 0xc0, !PT ;  /* 0xffffe0006a047812 */ /* 0x020fe200078ec0ff */
[----:B------:R-:W-:Y:S04]  /*4250*/  BSSY B1, `(.L_x_108) ;  /* 0x0000008000017945 */ /* 0x000fe80003800000 */
[----:B------:R-:W-:-:S04]  /*4260*/  FMUL R5, R4, R89 ;  /* 0x0000005904057220 */ /* 0x000fc80000400000 */
[----:B------:R-:W-:-:S05]  /*4270*/  FFMA R5, R30, R88, R5 ;  /* 0x000000581e057223 */ /* 0x000fca0000000005 */
[----:B------:R-:W-:-:S05]  /*4280*/  F2FP.TF32.F32.PACK_B R5, R5 ;  /* 0x00000005ff05723e */ /* 0x000fca00024050ff */
[----:B------:R3:W-:Y:S01]  /*4290*/  @P3 STG.E desc[UR36][R6.64+0x20], R5 ;  /* 0x0000200506003986 */ /* 0x0007e2000c101924 */
[----:B------:R-:W-:-:S13]  /*42a0*/  ISETP.GT.AND P3, PT, R3, 0x88, P5 ;  /* 0x000000880300780c */ /* 0x000fda0002f64270 */
[----:B---3--:R-:W-:Y:S05]  /*42b0*/  @!P3 BRA `(.L_x_109) ;  /* 0x000000000004b947 */ /* 0x008fea0003800000 */
[----:B------:R3:W5:Y:S02]  /*42c0*/  LDG.E.LTC128B R106, desc[UR36][R56.64+0x24] ;  /* 0x00002424386a7981 */ /* 0x000764000c1e1920 */
.L_x_109:
[----:B------:R-:W-:Y:S05]  /*42d0*/  BSYNC B1 ;  /* 0x0000000000017941 */ /* 0x000fea0003800000 */
.L_x_108:
[----:B-----5:R-:W-:Y:S01]  /*42e0*/  LOP3.LUT R4, R106, 0xffffe000, RZ, 0xc0, !PT ;  /* 0xffffe0006a047812 */ /* 0x020fe200078ec0ff */
[----:B------:R-:W-:Y:S01]  /*42f0*/  @P3 IMAD.MOV.U32 R5, RZ, RZ, R7 ;  /* 0x000000ffff053224 */ /* 0x000fe200078e0007 */
[----:B------:R-:W-:Y:S01]  /*4300*/  ISETP.NE.AND P5, PT, R90, RZ, PT ;  /* 0x000000ff5a00720c */ /* 0x000fe20003fa5270 */
[----:B------:R-:W-:Y:S02]  /*4310*/  BSSY B1, `(.L_x_110) ;  /* 0x0000009000017945 */ /* 0x000fe40003800000 */
[----:B------:R-:W-:-:S04]  /*4320*/  FMUL R4, R4, R89 ;  /* 0x0000005904047220 */ /* 0x000fc80000400000 */
[----:B------:R-:W-:Y:S01]  /*4330*/  FFMA R31, R31, R88, R4 ;  /* 0x000000581f1f7223 */ /* 0x000fe20000000004 */
[----:B------:R-:W-:-:S04]  /*4340*/  @P3 IMAD.MOV.U32 R4, RZ, RZ, R6 ;  /* 0x000000ffff043224 */ /* 0x000fc800078e0006 */
[----:B------:R-:W-:-:S05]  /*4350*/  F2FP.TF32.F32.PACK_B R31, R31 ;  /* 0x0000001fff1f723e */ /* 0x000fca00024050ff */
[----:B------:R4:W-:Y:S01]  /*4360*/  @P3 STG.E desc[UR36][R4.64+0x24], R31 ;  /* 0x0000241f04003986 */ /* 0x0009e2000c101924 */
[----:B------:R-:W-:-:S13]  /*4370*/  ISETP.GT.AND P3, PT, R3, 0x80, P5 ;  /* 0x000000800300780c */ /* 0x000fda0002f64270 */
[----:B----4-:R-:W-:Y:S05]  /*4380*/  @!P3 BRA `(.L_x_111) ;  /* 0x000000000004b947 */ /* 0x010fea0003800000 */
[----:B------:R4:W5:Y:S02]  /*4390*/  LDG.E.LTC128B R106, desc[UR36][R14.64+0x40] ;  /* 0x000040240e6a7981 */ /* 0x000964000c1e1920 */
.L_x_111:
[----:B------:R-:W-:Y:S05]  /*43a0*/  BSYNC B1 ;  /* 0x0000000000017941 */ /* 0x000fea0003800000 */
.L_x_110:
[----:B-----5:R-:W-:Y:S01]  /*43b0*/  LOP3.LUT R4, R106, 0xffffe000, RZ, 0xc0, !PT ;  /* 0xffffe0006a047812 */ /* 0x020fe200078ec0ff */
[----:B------:R-:W-:Y:S01]  /*43c0*/  BSSY B1, `(.L_x_112) ;  /* 0x000000b000017945 */ /* 0x000fe20003800000 */
[----:B------:R-:W-:-:S03]  /*43d0*/  ISETP.NE.AND P5, PT, R92, RZ, PT ;  /* 0x000000ff5c00720c */ /* 0x000fc60003fa5270 */
[----:B------:R-:W-:Y:S01]  /*43e0*/  FMUL R5, R4, R89 ;  /* 0x0000005904057220 */ /* 0x000fe20000400000 */
[----:B------:R-:W-:-:S03]  /*43f0*/  @P3 IMAD.MOV.U32 R4, RZ, RZ, R62 ;  /* 0x000000ffff043224 */ /* 0x000fc600078e003e */
[----:B------:R-:W-:Y:S01]  /*4400*/  FFMA R9, R32, R88, R5 ;  /* 0x0000005820097223 */ /* 0x000fe20000000005 */
[----:B------:R-:W-:-:S04]  /*4410*/  @P3 IMAD.MOV.U32 R5, RZ, RZ, R63 ;  /* 0x000000ffff053224 */ /* 0x000fc800078e003f */
[----:B------:R-:W-:-:S05]  /*4420*/  F2FP.TF32.F32.PACK_B R9, R9 ;  /* 0x00000009ff09723e */ /* 0x000fca00024050ff */
[----:B------:R0:W-:Y:S01]  /*4430*/  @P3 STG.E desc[UR36][R4.64+0x40], R9 ;  /* 0x0000400904003986 */ /* 0x0001e2000c101924 */
[----:B------:R-:W-:-:S13]  /*4440*/  ISETP.GT.AND P3, PT, R3, 0x80, P5 ;  /* 0x000000800300780c */ /* 0x000fda0002f64270 */
[----:B0-----:R-:W-:Y:S05]  /*4450*/  @!P3 BRA `(.L_x_113) ;  /* 0x000000000004b947 */ /* 0x001fea0003800000 */
[----:B------:R0:W5:Y:S02]  /*4460*/  LDG.E.LTC128B R106, desc[UR36][R14.64+0x44] ;  /* 0x000044240e6a7981 */ /* 0x000164000c1e1920 */
.L_x_113:
[----:B------:R-:W-:Y:S05]  /*4470*/  BSYNC B1 ;  /* 0x0000000000017941 */ /* 0x000fea0003800000 */
.L_x_112:
        /* <DEDUP_REMOVED lines=10> */
[----:B0-----:R-:W-:Y:S05]  /*4520*/  @!P3 BRA `(.L_x_115) ;  /* 0x000000000004b947 */ /* 0x001fea0003800000 */
[----:B------:R0:W5:Y:S02]  /*4530*/  LDG.E.LTC128B R106, desc[UR36][R56.64+0x40] ;  /* 0x00004024386a7981 */ /* 0x000164000c1e1920 */
.L_x_115:
[----:B------:R-:W-:Y:S05]  /*4540*/  BSYNC B1 ;  /* 0x0000000000017941 */ /* 0x000fea0003800000 */
.L_x_114:
[----:B-----5:R-:W-:Y:S01]  /*4550*/  LOP3.LUT R4, R106, 0xffffe000, RZ, 0xc0, !PT ;  /* 0xffffe0006a047812 */ /* 0x020fe200078ec0ff */
[----:B------:R-:W-:Y:S04]  /*4560*/  BSSY B1, `(.L_x_116) ;  /* 0x000000a000017945 */ /* 0x000fe80003800000 */
        /* <DEDUP_REMOVED lines=9> */
.L_x_117:
[----:B------:R-:W-:Y:S05]  /*4600*/  BSYNC B1 ;  /* 0x0000000000017941 */ /* 0x000fea0003800000 */
.L_x_116:
        /* <DEDUP_REMOVED lines=10> */
[----:B0-----:R-:W-:Y:S05]  /*46b0*/  @!P3 BRA `(.L_x_119) ;  /* 0x000000000004b947 */ /* 0x001fea0003800000 */
[----:B------:R0:W5:Y:S02]  /*46c0*/  LDG.E.LTC128B R106, desc[UR36][R14.64+0x60] ;  /* 0x000060240e6a7981 */ /* 0x000164000c1e1920 */
.L_x_119:
[----:B------:R-:W-:Y:S05]  /*46d0*/  BSYNC B1 ;  /* 0x0000000000017941 */ /* 0x000fea0003800000 */
.L_x_118:
        /* <DEDUP_REMOVED lines=12> */
.L_x_121:
[----:B------:R-:W-:Y:S05]  /*47a0*/  BSYNC B1 ;  /* 0x0000000000017941 */ /* 0x000fea0003800000 */
.L_x_120:
        /* <DEDUP_REMOVED lines=12> */
.L_x_123:
[----:B------:R-:W-:Y:S05]  /*4870*/  BSYNC B1 ;  /* 0x0000000000017941 */ /* 0x000fea0003800000 */
.L_x_122:
        /* <DEDUP_REMOVED lines=11> */
.L_x_125:
[----:B------:R-:W-:Y:S05]  /*4930*/  BSYNC B1 ;  /* 0x0000000000017941 */ /* 0x000fea0003800000 */
.L_x_124:
        /* <DEDUP_REMOVED lines=12> */
.L_x_127:
[----:B------:R-:W-:Y:S05]  /*4a00*/  BSYNC B1 ;  /* 0x0000000000017941 */ /* 0x000fea0003800000 */
.L_x_126:
        /* <DEDUP_REMOVED lines=12> */
.L_x_129:
[----:B------:R-:W-:Y:S05]  /*4ad0*/  BSYNC B1 ;  /* 0x0000000000017941 */ /* 0x000fea0003800000 */
.L_x_128:
        /* <DEDUP_REMOVED lines=12> */
.L_x_131:
[----:B------:R-:W-:Y:S05]  /*4ba0*/  BSYNC B1 ;  /* 0x0000000000017941 */ /* 0x000fea0003800000 */
.L_x_130:
        /* <DEDUP_REMOVED lines=11> */
.L_x_133:
[----:B------:R-:W-:Y:S05]  /*4c60*/  BSYNC B1 ;  /* 0x0000000000017941 */ /* 0x000fea0003800000 */
.L_x_132:
        /* <DEDUP_REMOVED lines=12> */
.L_x_135:
[----:B------:R-:W-:Y:S05]  /*4d30*/  BSYNC B1 ;  /* 0x0000000000017941 */ /* 0x000fea0003800000 */
.L_x_134:
        /* <DEDUP_REMOVED lines=11> */
.L_x_137:
[----:B------:R-:W-:Y:S05]  /*4df0*/  BSYNC B1 ;  /* 0x0000000000017941 */ /* 0x000fea0003800000 */
.L_x_136:
        /* <DEDUP_REMOVED lines=11> */
.L_x_139:
[----:B------:R-:W-:Y:S05]  /*4eb0*/  BSYNC B1 ;  /* 0x0000000000017941 */ /* 0x000fea0003800000 */
.L_x_138:
        /* <DEDUP_REMOVED lines=11> */
.L_x_141:
[----:B------:R-:W-:Y:S05]  /*4f70*/  BSYNC B1 ;  /* 0x0000000000017941 */ /* 0x000fea0003800000 */
.L_x_140:
        /* <DEDUP_REMOVED lines=11> */
.L_x_143:
[----:B------:R-:W-:Y:S05]  /*5030*/  BSYNC B1 ;  /* 0x0000000000017941 */ /* 0x000fea0003800000 */
.L_x_142:
        /* <DEDUP_REMOVED lines=11> */
.L_x_145:
[----:B------:R-:W-:Y:S05]  /*50f0*/  BSYNC B1 ;  /* 0x0000000000017941 */ /* 0x000fea0003800000 */
.L_x_144:
        /* <DEDUP_REMOVED lines=11> */
.L_x_147:
[----:B------:R-:W-:Y:S05]  /*51b0*/  BSYNC B1 ;  /* 0x0000000000017941 */ /* 0x000fea0003800000 */
.L_x_146:
[----:B0----5:R-:W-:Y:S01]  /*51c0*/  LOP3.LUT R4, R106, 0xffffe000, RZ, 0xc0, !PT ;  /* 0xffffe0006a047812 */ /* 0x021fe200078ec0ff */
[----:B------:R-:W-:Y:S01]  /*51d0*/  BSSY B1, `(.L_x_148) ;  /* 0x000000a000017945 */ /* 0x000fe20003800000 */
[----:B------:R-:W-:-:S03]  /*51e0*/  ISETP.GT.AND P2, PT, R3, 0x88, P2 ;  /* 0x000000880300780c */ /* 0x000fc60001744270 */
[----:B------:R-:W-:Y:S01]  /*51f0*/  FMUL R5, R4, R89 ;  /* 0x0000005904057220 */ /* 0x000fe20000400000 */
[----:B------:R-:W-:-:S03]  /*5200*/  @P6 IMAD.MOV.U32 R4, RZ, RZ, R6 ;  /* 0x000000ffff046224 */ /* 0x000fc600078e0006 */
[----:B------:R-:W-:Y:S01]  /*5210*/  FFMA R9, R50, R88, R5 ;  /* 0x0000005832097223 */ /* 0x000fe20000000005 */
[----:B------:R-:W-:-:S04]  /*5220*/  @P6 IMAD.MOV.U32 R5, RZ, RZ, R7 ;  /* 0x000000ffff056224 */ /* 0x000fc800078e0007 */
[----:B------:R-:W-:-:S05]  /*5230*/  F2FP.TF32.F32.PACK_B R9, R9 ;  /* 0x00000009ff09723e */ /* 0x000fca00024050ff */
[----:B------:R0:W-:Y:S01]  /*5240*/  @P6 STG.E desc[UR36][R4.64+0xc0], R9 ;  /* 0x0000c00904006986 */ /* 0x0001e2000c101924 */
[----:B------:R-:W-:Y:S05]  /*5250*/  @!P2 BRA `(.L_x_149) ;  /* 0x000000000004a947 */ /* 0x000fea0003800000 */
[----:B------:R0:W5:Y:S02]  /*5260*/  LDG.E.LTC128B R106, desc[UR36][R56.64+0xc4] ;  /* 0x0000c424386a7981 */ /* 0x000164000c1e1920 */
.L_x_149:
[----:B------:R-:W-:Y:S05]  /*5270*/  BSYNC B1 ;  /* 0x0000000000017941 */ /* 0x000fea0003800000 */
.L_x_148:
[----:B0----5:R-:W-:Y:S01]  /*5280*/  LOP3.LUT R4, R106, 0xffffe000, RZ, 0xc0, !PT ;  /* 0xffffe0006a047812 */ /* 0x021fe200078ec0ff */
        /* <DEDUP_REMOVED lines=10> */
.L_x_151:
[----:B------:R-:W-:Y:S05]  /*5330*/  BSYNC B1 ;  /* 0x0000000000017941 */ /* 0x000fea0003800000 */
.L_x_150:
        /* <DEDUP_REMOVED lines=11> */
.L_x_153:
[----:B------:R-:W-:Y:S05]  /*53f0*/  BSYNC B1 ;  /* 0x0000000000017941 */ /* 0x000fea0003800000 */
.L_x_152:
[----:B0----5:R-:W-:Y:S01]  /*5400*/  LOP3.LUT R4, R106, 0xffffe000, RZ, 0xc0, !PT ;  /* 0xffffe0006a047812 */ /* 0x021fe200078ec0ff */
[----:B------:R-:W-:Y:S01]  /*5410*/  BSSY B1, `(.L_x_154) ;  /* 0x0000008000017945 */ /* 0x000fe20003800000 */
[----:B------:R-:W-:-:S03]  /*5420*/  ISETP.GT.AND P1, PT, R3, 0x88, P1 ;  /* 0x000000880300780c */ /* 0x000fc60000f24270 */
[----:B------:R-:W-:-:S04]  /*5430*/  FMUL R4, R4, R89 ;  /* 0x0000005904047220 */ /* 0x000fc80000400000 */
[----:B------:R-:W-:-:S05]  /*5440*/  FFMA R53, R53, R88, R4 ;  /* 0x0000005835357223 */ /* 0x000fca0000000004 */
[----:B------:R-:W-:-:S05]  /*5450*/  F2FP.TF32.F32.PACK_B R53, R53 ;  /* 0x00000035ff35723e */ /* 0x000fca00024050ff */
[----:B------:R0:W-:Y:S01]  /*5460*/  @P2 STG.E desc[UR36][R62.64+0xe4], R53 ;  /* 0x0000e4353e002986 */ /* 0x0001e2000c101924 */
[----:B------:R-:W-:Y:S05]  /*5470*/  @!P1 BRA `(.L_x_155) ;  /* 0x0000000000049947 */ /* 0x000fea0003800000 */
[----:B------:R0:W5:Y:S02]  /*5480*/  LDG.E.LTC128B R106, desc[UR36][R56.64+0xe0] ;  /* 0x0000e024386a7981 */ /* 0x000164000c1e1920 */
.L_x_155:
[----:B------:R-:W-:Y:S05]  /*5490*/  BSYNC B1 ;  /* 0x0000000000017941 */ /* 0x000fea0003800000 */
.L_x_154:
[----:B-----5:R-:W-:Y:S01]  /*54a0*/  LOP3.LUT R4, R106, 0xffffe000, RZ, 0xc0, !PT ;  /* 0xffffe0006a047812 */ /* 0x020fe200078ec0ff */
        /* <DEDUP_REMOVED lines=10> */
.L_x_157:
[----:B------:R-:W-:Y:S05]  /*5550*/  BSYNC B1 ;  /* 0x0000000000017941 */ /* 0x000fea0003800000 */
.L_x_156:
[----:B------:R-:W-:Y:S05]  /*5560*/  @!P0 BRA `(.L_x_158) ;  /* 0x0000001400688947 */ /* 0x000fea0003800000 */
[----:B-----5:R-:W-:-:S05]  /*5570*/  LOP3.LUT R106, R106, 0xffffe000, RZ, 0xc0, !PT ;  /* 0xffffe0006a6a7812 */ /* 0x020fca00078ec0ff */
[----:B------:R-:W-:-:S04]  /*5580*/  FMUL R106, R106, R89 ;  /* 0x000000596a6a7220 */ /* 0x000fc80000400000 */
[----:B------:R-:W-:-:S05]  /*5590*/  FFMA R55, R55, R88, R106 ;  /* 0x0000005837377223 */ /* 0x000fca000000006a */
[----:B------:R-:W-:-:S05]  /*55a0*/  F2FP.TF32.F32.PACK_B R55, R55 ;  /* 0x00000037ff37723e */ /* 0x000fca00024050ff */
[----:B------:R0:W-:Y:S01]  /*55b0*/  STG.E desc[UR36][R6.64+0xe4], R55 ;  /* 0x0000e43706007986 */ /* 0x0001e2000c101924 */
[----:B------:R-:W-:Y:S05]  /*55c0*/  BRA `(.L_x_158) ;  /* 0x0000001400507947 */ /* 0x000fea0003800000 */
.L_x_35:
[----:B------:R-:W-:Y:S01]  /*55d0*/  ULDC.64 UR4, c[0x0][0x5c0] ;  /* 0x0001700000047ab9 */ /* 0x000fe20000000a00 */
[-C--:B------:R-:W-:Y:S01]  /*55e0*/  FMUL R5, R56, R88.reuse ;  /* 0x0000005838057220 */ /* 0x080fe20000400000 */
[----:B------:R-:W-:Y:S01]  /*55f0*/  LEA R8, P1, R12, UR4, 0x2 ;  /* 0x000000040c087c11 */ /* 0x000fe2000f8210ff */
[-C--:B------:R-:W-:Y:S01]  /*5600*/  FMUL R57, R57, R88.reuse ;  /* 0x0000005839397220 */ /* 0x080fe20000400000 */
[----:B------:R-:W-:Y:S01]  /*5610*/  ISETP.GT.AND P4, PT, R4, 0x1, PT ;  /* 0x000000010400780c */ /* 0x000fe20003f84270 */
[----:B------:R-:W-:Y:S01]  /*5620*/  IMAD.SHL.U32 R15, R112, 0x20, RZ ;  /* 0x00000020700f7824 */ /* 0x000fe200078e00ff */
[----:B------:R-:W-:Y:S01]  /*5630*/  LEA.HI.X R9, R12, UR5, R11, 0x2, P1 ;  /* 0x000000050c097c11 */ /* 0x000fe200088f140b */
[----:B------:R-:W-:Y:S01]  /*5640*/  IMAD.SHL.U32 R23, R112, 0x200, RZ ;  /* 0x0000020070177824 */ /* 0x000fe200078e00ff */
[----:B------:R-:W-:Y:S01]  /*5650*/  F2FP.TF32.F32.PACK_B R5, R5 ;  /* 0x00000005ff05723e */ /* 0x000fe200024050ff */
[-C--:B------:R-:W-:Y:S01]  /*5660*/  FMUL R13, R58, R88.reuse ;  /* 0x000000583a0d7220 */ /* 0x080fe20000400000 */
[----:B------:R-:W-:Y:S01]  /*5670*/  ISETP.GT.AND P1, PT, R3, RZ, P4 ;  /* 0x000000ff0300720c */ /* 0x000fe20002724270 */
[-C--:B------:R-:W-:Y:S01]  /*5680*/  FMUL R59, R59, R88.reuse ;  /* 0x000000583b3b7220 */ /* 0x080fe20000400000 */
[C-C-:B------:R-:W-:Y:S01]  /*5690*/  SHF.L.U64.HI R7, R112.reuse, 0x5, R113.reuse ;  /* 0x0000000570077819 */ /* 0x140fe20000010271 */
[----:B------:R0:W-:Y:S01]  /*56a0*/  @P0 STG.E desc[UR36][R8.64], R5 ;  /* 0x0000000508000986 */ /* 0x0001e2000c101924 */
[----:B------:R-:W-:Y:S01]  /*56b0*/  ISETP.GT.AND P0, PT, R3, 0x8, P5 ;  /* 0x000000080300780c */ /* 0x000fe20002f04270 */
[-C--:B------:R-:W-:Y:S01]  /*56c0*/  FMUL R61, R61, R88.reuse ;  /* 0x000000583d3d7220 */ /* 0x080fe20000400000 */
[----:B------:R-:W-:Y:S01]  /*56d0*/  F2FP.TF32.F32.PACK_B R57, R57 ;  /* 0x00000039ff39723e */ /* 0x000fe200024050ff */
[----:B------:R-:W-:Y:S01]  /*56e0*/  FMUL R63, R63, R88 ;  /* 0x000000583f3f7220 */ /* 0x000fe20000400000 */
[----:B------:R-:W-:Y:S01]  /*56f0*/  IADD3 R10, P2, R15, R8, RZ ;  /* 0x000000080f0a7210 */ /* 0x000fe20007f5e0ff */
[-C--:B------:R-:W-:Y:S01]  /*5700*/  FMUL R65, R65, R88.reuse ;  /* 0x0000005841417220 */ /* 0x080fe20000400000 */
[----:B------:R-:W-:Y:S01]  /*5710*/  SHF.L.U64.HI R113, R112, 0x9, R113 ;  /* 0x0000000970717819 */ /* 0x000fe20000010271 */
[----:B------:R-:W-:Y:S01]  /*5720*/  FMUL R67, R67, R88 ;  /* 0x0000005843437220 */ /* 0x000fe20000400000 */
[----:B------:R-:W-:Y:S01]  /*5730*/  F2FP.TF32.F32.PACK_B R13, R13 ;  /* 0x0000000dff0d723e */ /* 0x000fe200024050ff */
[----:B------:R-:W-:Y:S01]  /*5740*/  @P1 STG.E desc[UR36][R8.64+0x4], R57 ;  /* 0x0000043908001986 */ /* 0x000fe2000c101924 */
[----:B------:R-:W-:Y:S01]  /*5750*/  IMAD.X R11, R7, 0x1, R9, P2 ;  /* 0x00000001070b7824 */ /* 0x000fe200010e0609 */
[----:B------:R-:W-:Y:S01]  /*5760*/  IADD3 R6, P1, P2, R23, R8, R15 ;  /* 0x0000000817067210 */ /* 0x000fe20007a3e00f */
[-C--:B0-----:R-:W-:Y:S01]  /*5770*/  FMUL R5, R60, R88.reuse ;  /* 0x000000583c057220 */ /* 0x081fe20000400000 */
[C---:B------:R-:W-:Y:S01]  /*5780*/  ISETP.GT.AND P3, PT, R4.reuse, 0x8, PT ;  /* 0x000000080400780c */ /* 0x040fe20003f64270 */
[-C--:B------:R-:W-:Y:S01]  /*5790*/  FMUL R69, R69, R88.reuse ;  /* 0x0000005845457220 */ /* 0x080fe20000400000 */
[----:B------:R-:W-:Y:S01]  /*57a0*/  IADD3.X R7, R113, R9, R7, P1, P2 ;  /* 0x0000000971077210 */ /* 0x000fe20000fe4407 */
[----:B------:R0:W-:Y:S01]  /*57b0*/  @P0 STG.E desc[UR36][R10.64], R13 ;  /* 0x0000000d0a000986 */ /* 0x0001e2000c101924 */
[----:B------:R-:W-:Y:S01]  /*57c0*/  ISETP.GT.AND P1, PT, R3, 0x8, P4 ;  /* 0x000000080300780c */ /* 0x000fe20002724270 */
[-C--:B------:R-:W-:Y:S01]  /*57d0*/  FMUL R71, R71, R88.reuse ;  /* 0x0000005847477220 */ /* 0x080fe20000400000 */
[----:B------:R-:W-:Y:S01]  /*57e0*/  ISETP.GT.AND P0, PT, R3, RZ, P3 ;  /* 0x000000ff0300720c */ /* 0x000fe20001f04270 */
[-C--:B------:R-:W-:Y:S01]  /*57f0*/  FMUL R73, R73, R88.reuse ;  /* 0x0000005849497220 */ /* 0x080fe20000400000 */
[----:B------:R-:W-:Y:S01]  /*5800*/  F2FP.TF32.F32.PACK_B R59, R59 ;  /* 0x0000003bff3b723e */ /* 0x000fe200024050ff */
[-C--:B------:R-:W-:Y:S01]  /*5810*/  FMUL R75, R75, R88.reuse ;  /* 0x000000584b4b7220 */ /* 0x080fe20000400000 */
[----:B------:R-:W-:Y:S01]  /*5820*/  F2FP.TF32.F32.PACK_B R5, R5 ;  /* 0x00000005ff05723e */ /* 0x000fe200024050ff */
[-C--:B------:R-:W-:Y:S01]  /*5830*/  FMUL R77, R77, R88.reuse ;  /* 0x000000584d4d7220 */ /* 0x080fe20000400000 */
[----:B------:R-:W-:Y:S01]  /*5840*/  ISETP.GT.AND P2, PT, R4, 0x9, PT ;  /* 0x000000090400780c */ /* 0x000fe20003f44270 */
[-C--:B------:R-:W-:Y:S01]  /*5850*/  FMUL R79, R79, R88.reuse ;  /* 0x000000584f4f7220 */ /* 0x080fe20000400000 */
[----:B------:R-:W-:Y:S01]  /*5860*/  F2FP.TF32.F32.PACK_B R61, R61 ;  /* 0x0000003dff3d723e */ /* 0x000fe200024050ff */
[-C--:B0-----:R-:W-:Y:S01]  /*5870*/  FMUL R13, R62, R88.reuse ;  /* 0x000000583e0d7220 */ /* 0x081fe20000400000 */
[----:B------:R-:W-:Y:S01]  /*5880*/  F2FP.TF32.F32.PACK_B R63, R63 ;  /* 0x0000003fff3f723e */ /* 0x000fe200024050ff */
[----:B------:R-:W-:Y:S01]  /*5890*/  @P1 STG.E desc[UR36][R10.64+0x4], R59 ;  /* 0x0000043b0a001986 */ /* 0x000fe2000c101924 */
[----:B------:R-:W-:Y:S01]  /*58a0*/  ISETP.GT.AND P1, PT, R4, 0x11, PT ;  /* 0x000000110400780c */ /* 0x000fe20003f24270 */
[-C--:B------:R-:W-:Y:S01]  /*58b0*/  FMUL R81, R81, R88.reuse ;  /* 0x0000005851517220 */ /* 0x080fe20000400000 */
[----:B------:R-:W-:Y:S01]  /*58c0*/  F2FP.TF32.F32.PACK_B R13, R13 ;  /* 0x0000000dff0d723e */ /* 0x000fe200024050ff */
[----:B------:R0:W-:Y:S01]  /*58d0*/  @P0 STG.E desc[UR36][R8.64+0x20], R5 ;  /* 0x0000200508000986 */ /* 0x0001e2000c101924 */
[----:B------:R-:W-:Y:S01]  /*58e0*/  ISETP.GT.AND P0, PT, R3, RZ, P2 ;  /* 0x000000ff0300720c */ /* 0x000fe20001704270 */
[-C--:B------:R-:W-:Y:S01]  /*58f0*/  FMUL R83, R83, R88.reuse ;  /* 0x0000005853537220 */ /* 0x080fe20000400000 */
[----:B------:R-:W-:Y:S01]  /*5900*/  F2FP.TF32.F32.PACK_B R65, R65 ;  /* 0x00000041ff41723e */ /* 0x000fe200024050ff */
        /* <DEDUP_REMOVED lines=8> */
[-C--:B0-----:R-:W-:Y:S01]  /*5990*/  FMUL R5, R64, R88.reuse ;  /* 0x0000005840057220 */ /* 0x081fe20000400000 */
[----:B------:R-:W-:Y:S01]  /*59a0*/  F2FP.TF32.F32.PACK_B R75, R75 ;  /* 0x0000004bff4b723e */ /* 0x000fe200024050ff */
[----:B------:R-:W-:Y:S01]  /*59b0*/  @P0 STG.E desc[UR36][R8.64+0x24], R61 ;  /* 0x0000243d08000986 */ /* 0x000fe2000c101924 */
[----:B------:R-:W-:Y:S01]  /*59c0*/  ISETP.GT.AND P0, PT, R3, 0x8, P3 ;  /* 0x000000080300780c */ /* 0x000fe20001f04270 */
[-C--:B------:R-:W-:Y:S01]  /*59d0*/  FMUL R29, R29, R88.reuse ;  /* 0x000000581d1d7220 */ /* 0x080fe20000400000 */
[----:B------:R-:W-:Y:S01]  /*59e0*/  F2FP.TF32.F32.PACK_B R5, R5 ;  /* 0x00000005ff05723e */ /* 0x000fe200024050ff */
[-C--:B------:R-:W-:Y:S01]  /*59f0*/  FMUL R31, R31, R88.reuse ;  /* 0x000000581f1f7220 */ /* 0x080fe20000400000 */
[C---:B------:R-:W-:Y:S01]  /*5a00*/  ISETP.GT.AND P4, PT, R4.reuse, 0x29, PT ;  /* 0x000000290400780c */ /* 0x040fe20003f84270 */
[-C--:B------:R-:W-:Y:S01]  /*5a10*/  FMUL R33, R33, R88.reuse ;  /* 0x0000005821217220 */ /* 0x080fe20000400000 */
[----:B------:R-:W-:Y:S01]  /*5a20*/  F2FP.TF32.F32.PACK_B R77, R77 ;  /* 0x0000004dff4d723e */ /* 0x000fe200024050ff */
[-C--:B------:R-:W-:Y:S01]  /*5a30*/  FMUL R35, R35, R88.reuse ;  /* 0x0000005823237220 */ /* 0x080fe20000400000 */
[----:B------:R-:W-:Y:S01]  /*5a40*/  F2FP.TF32.F32.PACK_B R79, R79 ;  /* 0x0000004fff4f723e */ /* 0x000fe200024050ff */
[-C--:B------:R-:W-:Y:S01]  /*5a50*/  FMUL R37, R37, R88.reuse ;  /* 0x0000005825257220 */ /* 0x080fe20000400000 */
[C---:B------:R-:W-:Y:S01]  /*5a60*/  ISETP.GT.AND P3, PT, R4.reuse, 0x31, PT ;  /* 0x000000310400780c */ /* 0x040fe20003f64270 */
[-C--:B------:R-:W-:Y:S01]  /*5a70*/  FMUL R39, R39, R88.reuse ;  /* 0x0000005827277220 */ /* 0x080fe20000400000 */
[----:B------:R-:W-:Y:S01]  /*5a80*/  F2FP.TF32.F32.PACK_B R81, R81 ;  /* 0x00000051ff51723e */ /* 0x000fe200024050ff */
[----:B------:R0:W-:Y:S01]  /*5a90*/  @P0 STG.E desc[UR36][R10.64+0x20], R13 ;  /* 0x0000200d0a000986 */ /* 0x0001e2000c101924 */
[----:B------:R-:W-:Y:S01]  /*5aa0*/  ISETP.GT.AND P0, PT, R3, 0x8, P2 ;  /* 0x000000080300780c */ /* 0x000fe20001704270 */
[-C--:B------:R-:W-:Y:S01]  /*5ab0*/  FMUL R41, R41, R88.reuse ;  /* 0x0000005829297220 */ /* 0x080fe20000400000 */
[----:B------:R-:W-:Y:S01]  /*5ac0*/  ISETP.GT.AND P2, PT, R4, 0x10, PT ;  /* 0x000000100400780c */ /* 0x000fe20003f44270 */
        /* <DEDUP_REMOVED lines=11> */
[----:B------:R-:W-:Y:S01]  /*5b80*/  ISETP.GT.AND P0, PT, R3, RZ, P2 ;  /* 0x000000ff0300720c */ /* 0x000fe20001704270 */
[-C--:B------:R-:W-:Y:S01]  /*5b90*/  FMUL R51, R51, R88.reuse ;  /* 0x0000005833337220 */ /* 0x080fe20000400000 */
[----:B------:R-:W-:Y:S01]  /*5ba0*/  F2FP.TF32.F32.PACK_B R13, R13 ;  /* 0x0000000dff0d723e */ /* 0x000fe200024050ff */
[-C--:B------:R-:W-:Y:S01]  /*5bb0*/  FMUL R53, R53, R88.reuse ;  /* 0x0000005835357220 */ /* 0x080fe20000400000 */
[----:B------:R-:W-:Y:S01]  /*5bc0*/  F2FP.TF32.F32.PACK_B R29, R29 ;  /* 0x0000001dff1d723e */ /* 0x000fe200024050ff */
[----:B------:R-:W-:Y:S01]  /*5bd0*/  FMUL R55, R55, R88 ;  /* 0x0000005837377220 */ /* 0x000fe20000400000 */
[----:B------:R-:W-:-:S02]  /*5be0*/  F2FP.TF32.F32.PACK_B R31, R31 ;  /* 0x0000001fff1f723e */ /* 0x000fc400024050ff */
[----:B------:R-:W-:Y:S02]  /*5bf0*/  F2FP.TF32.F32.PACK_B R33, R33 ;  /* 0x00000021ff21723e */ /* 0x000fe400024050ff */
[----:B------:R-:W-:Y:S02]  /*5c00*/  F2FP.TF32.F32.PACK_B R35, R35 ;  /* 0x00000023ff23723e */ /* 0x000fe400024050ff */
[----:B------:R-:W-:Y:S01]  /*5c10*/  F2FP.TF32.F32.PACK_B R37, R37 ;  /* 0x00000025ff25723e */ /* 0x000fe200024050ff */
[----:B------:R0:W-:Y:S01]  /*5c20*/  @P0 STG.E desc[UR36][R8.64+0x40], R5 ;  /* 0x0000400508000986 */ /* 0x0001e2000c101924 */
[----:B------:R-:W-:Y:S02]  /*5c30*/  ISETP.GT.AND P0, PT, R3, RZ, P1 ;  /* 0x000000ff0300720c */ /* 0x000fe40000f04270 */
[----:B------:R-:W-:Y:S02]  /*5c40*/  F2FP.TF32.F32.PACK_B R39, R39 ;  /* 0x00000027ff27723e */ /* 0x000fe400024050ff */
[----:B------:R-:W-:-:S02]  /*5c50*/  F2FP.TF32.F32.PACK_B R41, R41 ;  /* 0x00000029ff29723e */ /* 0x000fc400024050ff */
[----:B------:R-:W-:Y:S02]  /*5c60*/  F2FP.TF32.F32.PACK_B R43, R43 ;  /* 0x0000002bff2b723e */ /* 0x000fe400024050ff */
[----:B------:R-:W-:Y:S02]  /*5c70*/  F2FP.TF32.F32.PACK_B R45, R45 ;  /* 0x0000002dff2d723e */ /* 0x000fe400024050ff */
[----:B------:R-:W-:Y:S01]  /*5c80*/  F2FP.TF32.F32.PACK_B R47, R47 ;  /* 0x0000002fff2f723e */ /* 0x000fe200024050ff */
[----:B0-----:R-:W-:Y:S01]  /*5c90*/  FMUL R5, R68, R88 ;  /* 0x0000005844057220 */ /* 0x001fe20000400000 */
[----:B------:R-:W-:Y:S01]  /*5ca0*/  F2FP.TF32.F32.PACK_B R49, R49 ;  /* 0x00000031ff31723e */ /* 0x000fe200024050ff */
[----:B------:R-:W-:Y:S01]  /*5cb0*/  @P0 STG.E desc[UR36][R8.64+0x44], R65 ;  /* 0x0000444108000986 */ /* 0x000fe2000c101924 */
[----:B------:R-:W-:Y:S02]  /*5cc0*/  ISETP.GT.AND P0, PT, R3, 0x8, P2 ;  /* 0x000000080300780c */ /* 0x000fe40001704270 */
[----:B------:R-:W-:-:S02]  /*5cd0*/  ISETP.GT.AND P2, PT, R4, 0x18, PT ;  /* 0x000000180400780c */ /* 0x000fc40003f44270 */
[----:B------:R-:W-:Y:S02]  /*5ce0*/  F2FP.TF32.F32.PACK_B R5, R5 ;  /* 0x00000005ff05723e */ /* 0x000fe400024050ff */
[----:B------:R-:W-:Y:S02]  /*5cf0*/  F2FP.TF32.F32.PACK_B R51, R51 ;  /* 0x00000033ff33723e */ /* 0x000fe400024050ff */
[----:B------:R-:W-:Y:S02]  /*5d00*/  F2FP.TF32.F32.PACK_B R53, R53 ;  /* 0x00000035ff35723e */ /* 0x000fe400024050ff */
[----:B------:R-:W-:-:S03]  /*5d10*/  F2FP.TF32.F32.PACK_B R55, R55 ;  /* 0x00000037ff37723e */ /* 0x000fc600024050ff */
[----:B------:R0:W-:Y:S01]  /*5d20*/  @P0 STG.E desc[UR36][R10.64+0x40], R13 ;  /* 0x0000400d0a000986 */ /* 0x0001e2000c101924 */
[----:B------:R-:W-:Y:S02]  /*5d30*/  ISETP.GT.AND P0, PT, R3, 0x8, P1 ;  /* 0x000000080300780c */ /* 0x000fe40000f04270 */
[----:B------:R-:W-:Y:S01]  /*5d40*/  ISETP.GT.AND P1, PT, R4, 0x19, PT ;  /* 0x000000190400780c */ /* 0x000fe20003f24270 */
[----:B0-----:R-:W-:-:S10]  /*5d50*/  FMUL R13, R70, R88 ;  /* 0x00000058460d7220 */ /* 0x001fd40000400000 */
[----:B------:R-:W-:Y:S01]  /*5d60*/  @P0 STG.E desc[UR36][R10.64+0x44], R67 ;  /* 0x000044430a000986 */ /* 0x000fe2000c101924 */
[----:B------:R-:W-:Y:S02]  /*5d70*/  ISETP.GT.AND P0, PT, R3, RZ, P2 ;  /* 0x000000ff0300720c */ /* 0x000fe40001704270 */
[----:B------:R-:W-:-:S11]  /*5d80*/  F2FP.TF32.F32.PACK_B R13, R13 ;  /* 0x0000000dff0d723e */ /* 0x000fd600024050ff */
[----:B------:R0:W-:Y:S01]  /*5d90*/  @P0 STG.E desc[UR36][R8.64+0x60], R5 ;  /* 0x0000600508000986 */ /* 0x0001e2000c101924 */
[----:B------:R-:W-:Y:S01]  /*5da0*/  ISETP.GT.AND P0, PT, R3, RZ, P1 ;  /* 0x000000ff0300720c */ /* 0x000fe20000f04270 */
[----:B0-----:R-:W-:-:S12]  /*5db0*/  FMUL R5, R72, R88 ;  /* 0x0000005848057220 */ /* 0x001fd80000400000 */
[----:B------:R-:W-:Y:S01]  /*5dc0*/  @P0 STG.E desc[UR36][R8.64+0x64], R69 ;  /* 0x0000644508000986 */ /* 0x000fe2000c101924 */
[----:B------:R-:W-:Y:S02]  /*5dd0*/  ISETP.GT.AND P0, PT, R3, 0x8, P2 ;  /* 0x000000080300780c */ /* 0x000fe40001704270 */
[----:B------:R-:W-:Y:S02]  /*5de0*/  ISETP.GT.AND P2, PT, R4, 0x20, PT ;  /* 0x000000200400780c */ /* 0x000fe40003f44270 */
[----:B------:R-:W-:-:S09]  /*5df0*/  F2FP.TF32.F32.PACK_B R5, R5 ;  /* 0x00000005ff05723e */ /* 0x000fd200024050ff */
        /* <DEDUP_REMOVED lines=12> */
[----:B------:R-:W-:Y:S02]  /*5ec0*/  F2FP.TF32.F32.PACK_B R5, R5 ;  /* 0x00000005ff05723e */ /* 0x000fe400024050ff */
[----:B------:R-:W-:-:S09]  /*5ed0*/  ISETP.GT.AND P2, PT, R4, 0x38, PT ;  /* 0x000000380400780c */ /* 0x000fd20003f44270 */
        /* <DEDUP_REMOVED lines=12> */
[----:B------:R-:W-:-:S11]  /*5fa0*/  F2FP.TF32.F32.PACK_B R5, R5 ;  /* 0x00000005ff05723e */ /* 0x000fd600024050ff */
[----:B------:R0:W-:Y:S01]  /*5fb0*/  @P0 STG.E desc[UR36][R10.64+0xa0], R13 ;  /* 0x0000a00d0a000986 */ /* 0x0001e2000c101924 */
[----:B------:R-:W-:Y:S01]  /*5fc0*/  ISETP.GT.AND P0, PT, R3, 0x8, P4 ;  /* 0x000000080300780c */ /* 0x000fe20002704270 */
[----:B0-----:R-:W-:-:S12]  /*5fd0*/  FMUL R13, R82, R88 ;  /* 0x00000058520d7220 */ /* 0x001fd80000400000 */
[----:B------:R-:W-:Y:S01]  /*5fe0*/  @P0 STG.E desc[UR36][R10.64+0xa4], R79 ;  /* 0x0000a44f0a000986 */ /* 0x000fe2000c101924 */
[----:B------:R-:W-:Y:S02]  /*5ff0*/  ISETP.GT.AND P0, PT, R4, 0x30, PT ;  /* 0x000000300400780c */ /* 0x000fe40003f04270 */
[----:B------:R-:W-:Y:S02]  /*6000*/  F2FP.TF32.F32.PACK_B R13, R13 ;  /* 0x0000000dff0d723e */ /* 0x000fe400024050ff */
[----:B------:R-:W-:-:S13]  /*6010*/  ISETP.GT.AND P1, PT, R3, RZ, P0 ;  /* 0x000000ff0300720c */ /* 0x000fda0000724270 */
[----:B------:R0:W-:Y:S01]  /*6020*/  @P1 STG.E desc[UR36][R8.64+0xc0], R5 ;  /* 0x0000c00508001986 */ /* 0x0001e2000c101924 */
[----:B------:R-:W-:Y:S01]  /*6030*/  ISETP.GT.AND P1, PT, R3, RZ, P3 ;  /* 0x000000ff0300720c */ /* 0x000fe20001f24270 */
[----:B0-----:R-:W-:-:S12]  /*6040*/  FMUL R5, R84, R88 ;  /* 0x0000005854057220 */ /* 0x001fd80000400000 */
[----:B------:R-:W-:Y:S01]  /*6050*/  @P1 STG.E desc[UR36][R8.64+0xc4], R81 ;  /* 0x0000c45108001986 */ /* 0x000fe2000c101924 */
[----:B------:R-:W-:Y:S02]  /*6060*/  ISETP.GT.AND P1, PT, R3, 0x8, P0 ;  /* 0x000000080300780c */ /* 0x000fe40000724270 */
[----:B------:R-:W-:-:S11]  /*6070*/  F2FP.TF32.F32.PACK_B R5, R5 ;  /* 0x00000005ff05723e */ /* 0x000fd600024050ff */
[----:B------:R0:W-:Y:S01]  /*6080*/  @P1 STG.E desc[UR36][R10.64+0xc0], R13 ;  /* 0x0000c00d0a001986 */ /* 0x0001e2000c101924 */
[----:B------:R-:W-:-:S13]  /*6090*/  ISETP.GT.AND P1, PT, R3, 0x8, P3 ;  /* 0x000000080300780c */ /* 0x000fda0001f24270 */
[----:B------:R-:W-:Y:S01]  /*60a0*/  @P1 STG.E desc[UR36][R10.64+0xc4], R83 ;  /* 0x0000c4530a001986 */ /* 0x000fe2000c101924 */
[----:B------:R-:W-:-:S05]  /*60b0*/  IADD3 R14, P1, R23, R10, RZ ;  /* 0x0000000a170e7210 */ /* 0x000fca0007f3e0ff */
[----:B------:R-:W-:Y:S01]  /*60c0*/  IMAD.X R15, R113, 0x1, R11, P1 ;  /* 0x00000001710f7824 */ /* 0x000fe200008e060b */
[----:B------:R-:W-:-:S13]  /*60d0*/  ISETP.GT.AND P1, PT, R3, RZ, P2 ;  /* 0x000000ff0300720c */ /* 0x000fda0001724270 */
[----:B------:R1:W-:Y:S01]  /*60e0*/  @P1 STG.E desc[UR36][R8.64+0xe0], R5 ;  /* 0x0000e00508001986 */ /* 0x0003e2000c101924 */
[----:B------:R-:W-:-:S05]  /*60f0*/  IADD3 R20, P1, R23, R10, RZ ;  /* 0x0000000a17147210 */ /* 0x000fca0007f3e0ff */
[----:B------:R-:W-:Y:S01]  /*6100*/  IMAD.X R21, R113, 0x1, R11, P1 ;  /* 0x0000000171157824 */ /* 0x000fe200008e060b */
[----:B------:R-:W-:Y:S01]  /*6110*/  IADD3 R12, P1, R23, R8, RZ ;  /* 0x00000008170c7210 */ /* 0x000fe20007f3e0ff */
[----:B------:R-:W-:-:S04]  /*6120*/  FMUL R23, R24, R88 ;  /* 0x0000005818177220 */ /* 0x000fc80000400000 */
[----:B0-----:R-:W-:Y:S01]  /*6130*/  IMAD.X R13, R113, 0x1, R9, P1 ;  /* 0x00000001710d7824 */ /* 0x001fe200008e0609 */
[----:B------:R-:W-:Y:S01]  /*6140*/  ISETP.GT.AND P1, PT, R4, 0x39, PT ;  /* 0x000000390400780c */ /* 0x000fe20003f24270 */
[----:B-1----:R-:W-:Y:S01]  /*6150*/  FMUL R5, R86, R88 ;  /* 0x0000005856057220 */ /* 0x002fe20000400000 */
[----:B------:R-:W-:Y:S02]  /*6160*/  F2FP.TF32.F32.PACK_B R23, R23 ;  /* 0x00000017ff17723e */ /* 0x000fe400024050ff */
[----:B------:R-:W-:Y:S02]  /*6170*/  ISETP.GT.AND P6, PT, R3, RZ, P1 ;  /* 0x000000ff0300720c */ /* 0x000fe40000fc4270 */
[----:B------:R-:W-:-:S11]  /*6180*/  F2FP.TF32.F32.PACK_B R5, R5 ;  /* 0x00000005ff05723e */ /* 0x000fd600024050ff */
[----:B------:R-:W-:Y:S01]  /*6190*/  @P6 STG.E desc[UR36][R8.64+0xe4], R85 ;  /* 0x0000e45508006986 */ /* 0x000fe2000c101924 */
[----:B------:R-:W-:-:S13]  /*61a0*/  ISETP.GT.AND P6, PT, R3, 0x8, P2 ;  /* 0x000000080300780c */ /* 0x000fda00017c4270 */
[----:B------:R0:W-:Y:S01]  /*61b0*/  @P6 STG.E desc[UR36][R10.64+0xe0], R5 ;  /* 0x0000e0050a006986 */ /* 0x0001e2000c101924 */
[----:B------:R-:W-:Y:S01]  /*61c0*/  ISETP.GT.AND P6, PT, R3, 0x8, P1 ;  /* 0x000000080300780c */ /* 0x000fe20000fc4270 */
[----:B0-----:R-:W-:-:S12]  /*61d0*/  FMUL R5, R26, R88 ;  /* 0x000000581a057220 */ /* 0x001fd80000400000 */
[----:B------:R0:W-:Y:S01]  /*61e0*/  @P6 STG.E desc[UR36][R10.64+0xe4], R87 ;  /* 0x0000e4570a006986 */ /* 0x0001e2000c101924 */
[C---:B------:R-:W-:Y:S02]  /*61f0*/  ISETP.GT.AND P6, PT, R3.reuse, 0x80, P5 ;  /* 0x000000800300780c */ /* 0x040fe40002fc4270 */
[----:B------:R-:W-:Y:S02]  /*6200*/  ISETP.GT.AND P5, PT, R3, 0x88, P5 ;  /* 0x000000880300780c */ /* 0x000fe40002fa4270 */
[----:B------:R-:W-:Y:S01]  /*6210*/  F2FP.TF32.F32.PACK_B R5, R5 ;  /* 0x00000005ff05723e */ /* 0x000fe200024050ff */
[----:B0-----:R-:W-:-:S08]  /*6220*/  FMUL R11, R28, R88 ;  /* 0x000000581c0b7220 */ /* 0x001fd00000400000 */
[----:B------:R-:W-:Y:S01]  /*6230*/  @P6 STG.E desc[UR36][R12.64], R23 ;  /* 0x000000170c006986 */ /* 0x000fe2000c101924 */
[----:B------:R-:W-:Y:S02]  /*6240*/  ISETP.GT.AND P6, PT, R4, 0x1, PT ;  /* 0x000000010400780c */ /* 0x000fe40003fc4270 */
[----:B------:R-:W-:Y:S02]  /*6250*/  F2FP.TF32.F32.PACK_B R11, R11 ;  /* 0x0000000bff0b723e */ /* 0x000fe400024050ff */
[----:B------:R-:W-:-:S13]  /*6260*/  ISETP.GT.AND P6, PT, R3, 0x80, P6 ;  /* 0x000000800300780c */ /* 0x000fda00037c4270 */
[----:B------:R-:W-:Y:S02]  /*6270*/  @P6 IMAD.MOV.U32 R8, RZ, RZ, R12 ;  /* 0x000000ffff086224 */ /* 0x000fe400078e000c */
[----:B------:R-:W-:-:S05]  /*6280*/  @P6 IMAD.MOV.U32 R9, RZ, RZ, R13 ;  /* 0x000000ffff096224 */ /* 0x000fca00078e000d */
[----:B------:R-:W-:Y:S01]  /*6290*/  @P6 STG.E desc[UR36][R8.64+0x4], R25 ;  /* 0x0000041908006986 */ /* 0x000fe2000c101924 */
[----:B------:R-:W-:-:S03]  /*62a0*/  ISETP.GT.AND P6, PT, R4, 0x1, PT ;  /* 0x000000010400780c */ /* 0x000fc60003fc4270 */
[----:B------:R0:W-:Y:S01]  /*62b0*/  @P5 STG.E desc[UR36][R14.64], R5 ;  /* 0x000000050e005986 */ /* 0x0001e2000c101924 */
[----:B------:R-:W-:Y:S02]  /*62c0*/  ISETP.GT.AND P5, PT, R3, 0x88, P6 ;  /* 0x000000880300780c */ /* 0x000fe400037a4270 */
[----:B------:R-:W-:Y:S01]  /*62d0*/  ISETP.GT.AND P6, PT, R4, 0x8, PT ;  /* 0x000000080400780c */ /* 0x000fe20003fc4270 */
[----:B0-----:R-:W-:-:S10]  /*62e0*/  FMUL R5, R30, R88 ;  /* 0x000000581e057220 */ /* 0x001fd40000400000 */
[----:B------:R-:W-:Y:S01]  /*62f0*/  @P5 STG.E desc[UR36][R20.64+0x4], R27 ;  /* 0x0000041b14005986 */ /* 0x000fe2000c101924 */
[----:B------:R-:W-:Y:S02]  /*6300*/  ISETP.GT.AND P5, PT, R3, 0x80, P6 ;  /* 0x000000800300780c */ /* 0x000fe400037a4270 */
[----:B------:R-:W-:Y:S02]  /*6310*/  ISETP.GT.AND P6, PT, R4, 0x9, PT ;  /* 0x000000090400780c */ /* 0x000fe40003fc4270 */
[----:B------:R-:W-:-:S09]  /*6320*/  F2FP.TF32.F32.PACK_B R5, R5 ;  /* 0x00000005ff05723e */ /* 0x000fd200024050ff */
[----:B------:R-:W-:Y:S02]  /*6330*/  @P5 IMAD.MOV.U32 R8, RZ, RZ, R12 ;  /* 0x000000ffff085224 */ /* 0x000fe400078e000c */
[----:B------:R-:W-:-:S05]  /*6340*/  @P5 IMAD.MOV.U32 R9, RZ, RZ, R13 ;  /* 0x000000ffff095224 */ /* 0x000fca00078e000d */
[----:B------:R0:W-:Y:S01]  /*6350*/  @P5 STG.E desc[UR36][R8.64+0x20], R11 ;  /* 0x0000200b08005986 */ /* 0x0001e2000c101924 */
[----:B------:R-:W-:Y:S01]  /*6360*/  ISETP.GT.AND P5, PT, R3, 0x80, P6 ;  /* 0x000000800300780c */ /* 0x000fe200037a4270 */
[----:B0-----:R-:W-:-:S12]  /*6370*/  FMUL R11, R32, R88 ;  /* 0x00000058200b7220 */ /* 0x001fd80000400000 */
[----:B------:R-:W-:Y:S02]  /*6380*/  @P5 IMAD.MOV.U32 R8, RZ, RZ, R12 ;  /* 0x000000ffff085224 */ /* 0x000fe400078e000c */
[----:B------:R-:W-:Y:S01]  /*6390*/  @P5 IMAD.MOV.U32 R9, RZ, RZ, R13 ;  /* 0x000000ffff095224 */ /* 0x000fe200078e000d */
[----:B------:R-:W-:-:S04]  /*63a0*/  F2FP.TF32.F32.PACK_B R11, R11 ;  /* 0x0000000bff0b723e */ /* 0x000fc800024050ff */
[----:B------:R-:W-:Y:S01]  /*63b0*/  @P5 STG.E desc[UR36][R8.64+0x24], R29 ;  /* 0x0000241d08005986 */ /* 0x000fe2000c101924 */
[----:B------:R-:W-:-:S04]  /*63c0*/  ISETP.GT.AND P5, PT, R4, 0x8, PT ;  /* 0x000000080400780c */ /* 0x000fc80003fa4270 */
[----:B------:R-:W-:-:S13]  /*63d0*/  ISETP.GT.AND P5, PT, R3, 0x88, P5 ;  /* 0x000000880300780c */ /* 0x000fda0002fa4270 */
        /* <DEDUP_REMOVED lines=54> */
[----:B------:R0:W-:Y:S01]  /*6740*/  @P5 STG.E desc[UR36][R8.64+0x84], R41 ;  /* 0x0000842908005986 */ /* 0x0001e2000c101924 */
[----:B------:R-:W-:-:S04]  /*6750*/  ISETP.GT.AND P5, PT, R4, 0x20, PT ;  /* 0x000000200400780c */ /* 0x000fc80003fa4270 */
[----:B------:R-:W-:Y:S01]  /*6760*/  ISETP.GT.AND P5, PT, R3, 0x88, P5 ;  /* 0x000000880300780c */ /* 0x000fe20002fa4270 */
[----:B0-----:R-:W-:-:S05]  /*6770*/  FMUL R9, R44, R88 ;  /* 0x000000582c097220 */ /* 0x001fca0000400000 */
[----:B------:R-:W-:-:S07]  /*6780*/  F2FP.TF32.F32.PACK_B R9, R9 ;  /* 0x00000009ff09723e */ /* 0x000fce00024050ff */
[----:B------:R0:W-:Y:S01]  /*6790*/  @P5 STG.E desc[UR36][R6.64+0x80], R5 ;  /* 0x0000800506005986 */ /* 0x0001e2000c101924 */
[----:B------:R-:W-:Y:S02]  /*67a0*/  ISETP.GT.AND P5, PT, R3, 0x88, P6 ;  /* 0x000000880300780c */ /* 0x000fe400037a4270 */
[----:B------:R-:W-:-:S11]  /*67b0*/  ISETP.GT.AND P6, PT, R4, 0x28, PT ;  /* 0x000000280400780c */ /* 0x000fd60003fc4270 */
[----:B------:R-:W-:Y:S01]  /*67c0*/  @P5 STG.E desc[UR36][R6.64+0x84], R43 ;  /* 0x0000842b06005986 */ /* 0x000fe2000c101924 */
[----:B------:R-:W-:-:S13]  /*67d0*/  ISETP.GT.AND P5, PT, R3, 0x80, P6 ;  /* 0x000000800300780c */ /* 0x000fda00037a4270 */
[----:B------:R-:W-:Y:S02]  /*67e0*/  @P5 IMAD.MOV.U32 R4, RZ, RZ, R12 ;  /* 0x000000ffff045224 */ /* 0x000fe400078e000c */
[----:B0-----:R-:W-:-:S05]  /*67f0*/  @P5 IMAD.MOV.U32 R5, RZ, RZ, R13 ;  /* 0x000000ffff055224 */ /* 0x001fca00078e000d */
[----:B------:R0:W-:Y:S01]  /*6800*/  @P5 STG.E desc[UR36][R4.64+0xa0], R9 ;  /* 0x0000a00904005986 */ /* 0x0001e2000c101924 */
[C---:B------:R-:W-:Y:S02]  /*6810*/  ISETP.GT.AND P5, PT, R3.reuse, 0x80, P4 ;  /* 0x000000800300780c */ /* 0x040fe400027a4270 */
[----:B------:R-:W-:Y:S01]  /*6820*/  ISETP.GT.AND P4, PT, R3, 0x88, P4 ;  /* 0x000000880300780c */ /* 0x000fe20002784270 */
[----:B0-----:R-:W-:-:S10]  /*6830*/  FMUL R9, R48, R88 ;  /* 0x0000005830097220 */ /* 0x001fd40000400000 */
[----:B------:R-:W-:Y:S02]  /*6840*/  @P5 IMAD.MOV.U32 R4, RZ, RZ, R12 ;  /* 0x000000ffff045224 */ /* 0x000fe400078e000c */
[----:B------:R-:W-:Y:S01]  /*6850*/  @P5 IMAD.MOV.U32 R5, RZ, RZ, R13 ;  /* 0x000000ffff055224 */ /* 0x000fe200078e000d */
[----:B------:R-:W-:-:S04]  /*6860*/  F2FP.TF32.F32.PACK_B R9, R9 ;  /* 0x00000009ff09723e */ /* 0x000fc800024050ff */
[----:B------:R0:W-:Y:S01]  /*6870*/  @P5 STG.E desc[UR36][R4.64+0xa4], R45 ;  /* 0x0000a42d04005986 */ /* 0x0001e2000c101924 */
[----:B------:R-:W-:-:S13]  /*6880*/  ISETP.GT.AND P5, PT, R3, 0x88, P6 ;  /* 0x000000880300780c */ /* 0x000fda00037a4270 */
[----:B0-----:R-:W-:Y:S02]  /*6890*/  @P5 IMAD.MOV.U32 R4, RZ, RZ, R6 ;  /* 0x000000ffff045224 */ /* 0x001fe400078e0006 */
[----:B------:R-:W-:-:S05]  /*68a0*/  @P5 IMAD.MOV.U32 R5, RZ, RZ, R7 ;  /* 0x000000ffff055224 */ /* 0x000fca00078e0007 */
[----:B------:R0:W-:Y:S02]  /*68b0*/  @P5 STG.E desc[UR36][R4.64+0xa0], R11 ;  /* 0x0000a00b04005986 */ /* 0x0001e4000c101924 */
[----:B0-----:R-:W-:Y:S02]  /*68c0*/  @P4 IMAD.MOV.U32 R4, RZ, RZ, R6 ;  /* 0x000000ffff044224 */ /* 0x001fe400078e0006 */
[----:B------:R-:W-:Y:S01]  /*68d0*/  FMUL R11, R50, R88 ;  /* 0x00000058320b7220 */ /* 0x000fe20000400000 */
[----:B------:R-:W-:-:S04]  /*68e0*/  @P4 IMAD.MOV.U32 R5, RZ, RZ, R7 ;  /* 0x000000ffff054224 */ /* 0x000fc800078e0007 */
[----:B------:R-:W-:Y:S01]  /*68f0*/  F2FP.TF32.F32.PACK_B R11, R11 ;  /* 0x0000000bff0b723e */ /* 0x000fe200024050ff */
[----:B------:R0:W-:Y:S01]  /*6900*/  @P4 STG.E desc[UR36][R4.64+0xa4], R47 ;  /* 0x0000a42f04004986 */ /* 0x0001e2000c101924 */
[C---:B------:R-:W-:Y:S02]  /*6910*/  ISETP.GT.AND P4, PT, R3.reuse, 0x80, P0 ;  /* 0x000000800300780c */ /* 0x040fe40000784270 */
[----:B------:R-:W-:-:S11]  /*6920*/  ISETP.GT.AND P0, PT, R3, 0x88, P0 ;  /* 0x000000880300780c */ /* 0x000fd60000704270 */
[----:B0-----:R-:W-:Y:S02]  /*6930*/  @P4 IMAD.MOV.U32 R4, RZ, RZ, R12 ;  /* 0x000000ffff044224 */ /* 0x001fe400078e000c */
[----:B------:R-:W-:-:S05]  /*6940*/  @P4 IMAD.MOV.U32 R5, RZ, RZ, R13 ;  /* 0x000000ffff054224 */ /* 0x000fca00078e000d */
        /* <DEDUP_REMOVED lines=8> */
[C---:B------:R-:W-:Y:S02]  /*69d0*/  ISETP.GT.AND P4, PT, R3.reuse, 0x80, P2 ;  /* 0x000000800300780c */ /* 0x040fe40001784270 */
[----:B------:R-:W-:Y:S01]  /*69e0*/  ISETP.GT.AND P2, PT, R3, 0x88, P2 ;  /* 0x000000880300780c */ /* 0x000fe20001744270 */
[----:B0-----:R-:W-:Y:S02]  /*69f0*/  @P0 IMAD.MOV.U32 R4, RZ, RZ, R6 ;  /* 0x000000ffff040224 */ /* 0x001fe400078e0006 */
[----:B------:R-:W-:-:S05]  /*6a00*/  @P0 IMAD.MOV.U32 R5, RZ, RZ, R7 ;  /* 0x000000ffff050224 */ /* 0x000fca00078e0007 */
[----:B------:R0:W-:Y:S01]  /*6a10*/  @P0 STG.E desc[UR36][R4.64+0xc0], R11 ;  /* 0x0000c00b04000986 */ /* 0x0001e2000c101924 */
[C---:B------:R-:W-:Y:S02]  /*6a20*/  ISETP.GT.AND P0, PT, R3.reuse, 0x80, P1 ;  /* 0x000000800300780c */ /* 0x040fe40000f04270 */
[----:B------:R-:W-:Y:S01]  /*6a30*/  ISETP.GT.AND P1, PT, R3, 0x88, P1 ;  /* 0x000000880300780c */ /* 0x000fe20000f24270 */
[----:B------:R-:W-:-:S05]  /*6a40*/  FMUL R3, R52, R88 ;  /* 0x0000005834037220 */ /* 0x000fca0000400000 */
[----:B------:R-:W-:Y:S01]  /*6a50*/  F2FP.TF32.F32.PACK_B R3, R3 ;  /* 0x00000003ff03723e */ /* 0x000fe200024050ff */
[----:B0-----:R-:W-:Y:S02]  /*6a60*/  @P3 IMAD.MOV.U32 R4, RZ, RZ, R6 ;  /* 0x000000ffff043224 */ /* 0x001fe400078e0006 */
[----:B------:R-:W-:-:S05]  /*6a70*/  @P3 IMAD.MOV.U32 R5, RZ, RZ, R7 ;  /* 0x000000ffff053224 */ /* 0x000fca00078e0007 */
[----:B------:R0:W-:Y:S02]  /*6a80*/  @P3 STG.E desc[UR36][R4.64+0xc4], R51 ;  /* 0x0000c43304003986 */ /* 0x0001e4000c101924 */
[----:B0-----:R-:W-:Y:S02]  /*6a90*/  @P4 IMAD.MOV.U32 R4, RZ, RZ, R12 ;  /* 0x000000ffff044224 */ /* 0x001fe400078e000c */
[----:B------:R-:W-:-:S05]  /*6aa0*/  @P4 IMAD.MOV.U32 R5, RZ, RZ, R13 ;  /* 0x000000ffff054224 */ /* 0x000fca00078e000d */
[----:B------:R0:W-:Y:S04]  /*6ab0*/  @P4 STG.E desc[UR36][R4.64+0xe0], R3 ;  /* 0x0000e00304004986 */ /* 0x0001e8000c101924 */
[----:B------:R1:W-:Y:S01]  /*6ac0*/  @P0 STG.E desc[UR36][R12.64+0xe4], R53 ;  /* 0x0000e4350c000986 */ /* 0x0003e2000c101924 */
[----:B0-----:R-:W-:Y:S02]  /*6ad0*/  @P2 IMAD.MOV.U32 R4, RZ, RZ, R6 ;  /* 0x000000ffff042224 */ /* 0x001fe400078e0006 */
[----:B------:R-:W-:-:S05]  /*6ae0*/  @P2 IMAD.MOV.U32 R5, RZ, RZ, R7 ;  /* 0x000000ffff052224 */ /* 0x000fca00078e0007 */
[----:B------:R1:W-:Y:S04]  /*6af0*/  @P2 STG.E desc[UR36][R4.64+0xe0], R9 ;  /* 0x0000e00904002986 */ /* 0x0003e8000c101924 */
[----:B------:R1:W-:Y:S02]  /*6b00*/  @P1 STG.E desc[UR36][R6.64+0xe4], R55 ;  /* 0x0000e43706001986 */ /* 0x0003e4000c101924 */
.L_x_158:
[----:B------:R-:W-:Y:S05]  /*6b10*/  BSYNC B0 ;  /* 0x0000000000007941 */ /* 0x000fea0003800000 */
.L_x_34:
[----:B------:R-:W-:Y:S01]  /*6b20*/  ULDC UR4, c[0x0][0xc] ;  /* 0x0000030000047ab9 */ /* 0x000fe20000000800 */
[----:B------:R-:W-:Y:S01]  /*6b30*/  ULDC UR5, c[0x0][0x10] ;  /* 0x0000040000057ab9 */ /* 0x000fe20000000800 */
[----:B------:R-:W2:Y:S01]  /*6b40*/  LDC R3, c[0x0][0x14] ;  /* 0x00000500ff037b82 */ /* 0x000ea20000000800 */
[----:B------:R-:W-:Y:S01]  /*6b50*/  UIMAD.WIDE.U32 UR4, UR4, UR5, URZ ;  /* 0x00000005040472a5 */ /* 0x000fe2000f8e003f */
[----:B------:R-:W-:Y:S02]  /*6b60*/  IMAD.MOV.U32 R90, RZ, RZ, -0x1 ;  /* 0xffffffffff5a7424 */ /* 0x000fe400078e00ff */
[----:B------:R-:W-:-:S03]  /*6b70*/  IMAD.MOV.U32 R23, RZ, RZ, -0x1 ;  /* 0xffffffffff177424 */ /* 0x000fc600078e00ff */
[----:B--2---:R-:W-:-:S04]  /*6b80*/  IMAD.WIDE.U32 R16, R3, UR4, R16 ;  /* 0x0000000403107c25 */ /* 0x004fc8000f8e0010 */
[----:B------:R-:W-:Y:S01]  /*6b90*/  IMAD R3, R3, UR5, RZ ;  /* 0x0000000503037c24 */ /* 0x000fe2000f8e02ff */
[----:B------:R-:W-:Y:S02]  /*6ba0*/  ULDC.64 UR4, c[0x0][0x650] ;  /* 0x0001940000047ab9 */ /* 0x000fe40000000a00 */
[----:B------:R-:W-:Y:S01]  /*6bb0*/  ISETP.GE.U32.AND P0, PT, R16, UR4, PT ;  /* 0x0000000410007c0c */ /* 0x000fe2000bf06070 */
[--C-:B------:R-:W-:Y:S01]  /*6bc0*/  IMAD.IADD R17, R17, 0x1, R3.reuse ;  /* 0x0000000111117824 */ /* 0x100fe200078e0203 */
[----:B------:R-:W-:-:S04]  /*6bd0*/  PRMT R3, RZ, 0x7610, R3 ;  /* 0x00007610ff037816 */ /* 0x000fc80000000003 */
[----:B------:R-:W-:-:S13]  /*6be0*/  ISETP.GE.U32.AND.EX P0, PT, R17, UR5, PT, P0 ;  /* 0x0000000511007c0c */ /* 0x000fda000bf06100 */
[----:B------:R-:W-:Y:S05]  /*6bf0*/  @P0 BRA `(.L_x_159) ;  /* 0x0000000400640947 */ /* 0x000fea0003800000 */
[----:B-1----:R-:W1:Y:S01]  /*6c00*/  S2R R12, SR_CTAID.X ;  /* 0x00000000000c7919 */ /* 0x002e620000002500 */
[----:B------:R-:W2:Y:S01]  /*6c10*/  LDC.64 R10, c[0x0][0x628] ;  /* 0x00018a00ff0a7b82 */ /* 0x000ea20000000a00 */
[----:B------:R-:W-:Y:S01]  /*6c20*/  ULDC UR4, c[0x0][0x150] ;  /* 0x0000540000047ab9 */ /* 0x000fe20000000800 */
[----:B------:R-:W-:Y:S01]  /*6c30*/  IMAD.MOV.U32 R8, RZ, RZ, R16 ;  /* 0x000000ffff087224 */ /* 0x000fe200078e0010 */
[----:B------:R-:W1:Y:S01]  /*6c40*/  S2R R24, SR_CTAID.Y ;  /* 0x0000000000187919 */ /* 0x000e620000002600 */
[----:B0-----:R-:W-:-:S04]  /*6c50*/  IMAD.MOV.U32 R9, RZ, RZ, R17 ;  /* 0x000000ffff097224 */ /* 0x001fc800078e0011 */
[----:B------:R-:W0:Y:S08]  /*6c60*/  LDC R21, c[0x0][0x144] ;  /* 0x00005100ff157b82 */ /* 0x000e300000000800 */
[----:B------:R-:W0:Y:S08]  /*6c70*/  LDC R0, c[0x0][0x630] ;  /* 0x00018c00ff007b82 */ /* 0x000e300000000800 */
[----:B----4-:R-:W4:Y:S01]  /*6c80*/  LDC.64 R14, c[0x0][0x620] ;  /* 0x00018800ff0e7b82 */ /* 0x010f220000000a00 */
[----:B--2---:R-:W-:-:S04]  /*6c90*/  ISETP.NE.U32.AND P0, PT, R10, RZ, PT ;  /* 0x000000ff0a00720c */ /* 0x004fc80003f05070 */
[----:B------:R-:W-:Y:S02]  /*6ca0*/  ISETP.NE.AND.EX P0, PT, R11, RZ, PT, P0 ;  /* 0x000000ff0b00720c */ /* 0x000fe40003f05300 */
[----:B-1----:R-:W-:-:S05]  /*6cb0*/  I2FP.F32.U32 R3, R12 ;  /* 0x0000000c00037245 */ /* 0x002fca0000201000 */
[----:B------:R-:W-:-:S04]  /*6cc0*/  FMUL R3, R3, UR4 ;  /* 0x0000000403037c20 */ /* 0x000fc80008400000 */
[----:B------:R1:W2:Y:S02]  /*6cd0*/  F2I.U32.TRUNC.NTZ R20, R3 ;  /* 0x0000000300147305 */ /* 0x0002a4000020f000 */
[----:B0-----:R-:W-:Y:S05]  /*6ce0*/  @!P0 BRA `(.L_x_160) ;  /* 0x0000000000288947 */ /* 0x001fea0003800000 */
[----:B-1----:R-:W0:Y:S02]  /*6cf0*/  LDC R3, c[0x0][0x634] ;  /* 0x00018d00ff037b82 */ /* 0x002e240000000800 */
        /* <DEDUP_REMOVED lines=9> */
.L_x_160:
[----:B------:R-:W0:Y:S01]  /*6d90*/  LDC.64 R28, c[0x0][0x640] ;  /* 0x00019000ff1c7b82 */ /* 0x000e220000000a00 */
[-CC-:B------:R-:W-:Y:S01]  /*6da0*/  SHF.R.U64 R23, R8, R0.reuse, R9.reuse ;  /* 0x0000000008177219 */ /* 0x180fe20000001209 */
[----:B--2---:R-:W-:Y:S01]  /*6db0*/  IMAD.MOV R20, RZ, RZ, -R20 ;  /* 0x000000ffff147224 */ /* 0x004fe200078e0a14 */
[----:B------:R-:W-:Y:S01]  /*6dc0*/  SHF.R.U32.HI R0, RZ, R0, R9 ;  /* 0x00000000ff007219 */ /* 0x000fe20000011609 */
[----:B------:R-:W-:Y:S01]  /*6dd0*/  ULDC UR4, c[0x0][0x154] ;  /* 0x0000550000047ab9 */ /* 0x000fe20000000800 */
[----:B-1----:R-:W-:Y:S01]  /*6de0*/  IADD3 R3, P0, RZ, -R23, RZ ;  /* 0x80000017ff037210 */ /* 0x002fe20007f1e0ff */
[----:B------:R-:W-:Y:S02]  /*6df0*/  IMAD R21, R21, R20, R12 ;  /* 0x0000001415157224 */ /* 0x000fe400078e020c */
[----:B------:R-:W1:Y:S01]  /*6e00*/  LDC R6, c[0x0][0x618] ;  /* 0x00018600ff067b82 */ /* 0x000e620000000800 */
[----:B------:R-:W-:Y:S02]  /*6e10*/  IMAD.MOV.U32 R7, RZ, RZ, 0x1 ;  /* 0x00000001ff077424 */ /* 0x000fe400078e00ff */
[----:B------:R-:W-:-:S04]  /*6e20*/  IMAD.X R5, RZ, RZ, ~R0, P0 ;  /* 0x000000ffff057224 */ /* 0x000fc800000e0e00 */
[-C--:B----4-:R-:W-:Y:S01]  /*6e30*/  IMAD R0, R5, R14.reuse, RZ ;  /* 0x0000000e05007224 */ /* 0x090fe200078e02ff */
[----:B------:R-:W2:Y:S01]  /*6e40*/  LDC R8, c[0x0][0x608] ;  /* 0x00018200ff087b82 */ /* 0x000ea20000000800 */
[----:B------:R-:W-:-:S04]  /*6e50*/  IMAD.WIDE.U32 R4, R3, R14, R16 ;  /* 0x0000000e03047225 */ /* 0x000fc800078e0010 */
[----:B------:R-:W-:Y:S01]  /*6e60*/  IMAD R3, R3, R15, R0 ;  /* 0x0000000f03037224 */ /* 0x000fe200078e0200 */
[----:B------:R-:W-:Y:S02]  /*6e70*/  I2FP.F32.U32 R0, R24 ;  /* 0x0000001800007245 */ /* 0x000fe40000201000 */
[----:B------:R-:W4:Y:S01]  /*6e80*/  LDC R26, c[0x0][0x658] ;  /* 0x00019600ff1a7b82 */ /* 0x000f220000000800 */
[----:B------:R-:W-:Y:S01]  /*6e90*/  IMAD.IADD R3, R5, 0x1, R3 ;  /* 0x0000000105037824 */ /* 0x000fe200078e0203 */
[----:B0-----:R-:W-:Y:S01]  /*6ea0*/  ISETP.NE.U32.AND P0, PT, R28, RZ, PT ;  /* 0x000000ff1c00720c */ /* 0x001fe20003f05070 */
[----:B------:R-:W-:Y:S01]  /*6eb0*/  FMUL R0, R0, UR4 ;  /* 0x0000000400007c20 */ /* 0x000fe20008400000 */
[----:B------:R-:W-:Y:S02]  /*6ec0*/  IMAD.MOV.U32 R5, RZ, RZ, -0x1 ;  /* 0xffffffffff057424 */ /* 0x000fe400078e00ff */
[----:B------:R-:W-:Y:S01]  /*6ed0*/  ISETP.NE.AND.EX P0, PT, R29, RZ, PT, P0 ;  /* 0x000000ff1d00720c */ /* 0x000fe20003f05300 */
[----:B------:R0:W0:Y:S01]  /*6ee0*/  F2I.U32.TRUNC.NTZ R13, R0 ;  /* 0x00000000000d7305 */ /* 0x000022000020f000 */
[----:B------:R-:W0:Y:S01]  /*6ef0*/  LDC R15, c[0x0][0x148] ;  /* 0x00005200ff0f7b82 */ /* 0x000e220000000800 */
[----:B-1----:R-:W-:-:S02]  /*6f00*/  SHF.R.U64 R12, R4, R6, R3 ;  /* 0x00000006040c7219 */ /* 0x002fc40000001203 */
[----:B------:R-:W-:-:S05]  /*6f10*/  SHF.R.U32.HI R3, RZ, R6, R3 ;  /* 0x00000006ff037219 */ /* 0x000fca0000011603 */
[----:B------:R-:W1:Y:S01]  /*6f20*/  LDC R20, c[0x0][0x600] ;  /* 0x00018000ff147b82 */ /* 0x000e620000000800 */
[-CC-:B--2---:R-:W-:Y:S02]  /*6f30*/  SHF.R.U64 R10, R12, R8.reuse, R3.reuse ;  /* 0x000000080c0a7219 */ /* 0x184fe40000001203 */
[----:B------:R-:W-:-:S05]  /*6f40*/  SHF.R.U32.HI R3, RZ, R8, R3 ;  /* 0x00000008ff037219 */ /* 0x000fca0000011603 */
[----:B------:R-:W2:Y:S01]  /*6f50*/  LDC R27, c[0x0][0x648] ;  /* 0x00019200ff1b7b82 */ /* 0x000ea20000000800 */
[-C--:B----4-:R-:W-:Y:S02]  /*6f60*/  SHF.L.U32 R4, R5, R26.reuse, RZ ;  /* 0x0000001a05047219 */ /* 0x090fe400000006ff */
[-CC-:B------:R-:W-:Y:S02]  /*6f70*/  SHF.R.U64 R14, R10, R26.reuse, R3.reuse ;  /* 0x0000001a0a0e7219 */ /* 0x180fe40000001203 */
[----:B------:R-:W-:Y:S02]  /*6f80*/  SHF.R.U32.HI R5, RZ, R26, R3 ;  /* 0x0000001aff057219 */ /* 0x000fe40000011603 */
[----:B------:R-:W-:Y:S01]  /*6f90*/  LOP3.LUT R25, RZ, R4, RZ, 0x33, !PT ;  /* 0x00000004ff197212 */ /* 0x000fe200078e33ff */
[----:B------:R-:W4:Y:S01]  /*6fa0*/  LDC R30, c[0x0][0x638] ;  /* 0x00018e00ff1e7b82 */ /* 0x000f220000000800 */
[----:B------:R-:W-:Y:S01]  /*6fb0*/  SHF.L.U32 R26, R7, R26, RZ ;  /* 0x0000001a071a7219 */ /* 0x000fe200000006ff */
[----:B------:R-:W-:-:S06]  /*6fc0*/  IMAD.MOV.U32 R4, RZ, RZ, R14 ;  /* 0x000000ffff047224 */ /* 0x000fcc00078e000e */
[----:B------:R-:W0:Y:S01]  /*6fd0*/  LDC R31, c[0x0][0x610] ;  /* 0x00018400ff1f7b82 */ /* 0x000e220000000800 */
[----:B------:R-:W-:Y:S05]  /*6fe0*/  @!P0 BRA `(.L_x_161) ;  /* 0x0000000000288947 */ /* 0x000fea0003800000 */
[----:B------:R-:W3:Y:S02]  /*6ff0*/  LDC R3, c[0x0][0x64c] ;  /* 0x00019300ff037b82 */ /* 0x000ee40000000800 */
[----:B---3--:R-:W-:-:S05]  /*7000*/  IADD3 R3, P0, R14, R3, RZ ;  /* 0x000000030e037210 */ /* 0x008fca0007f1e0ff */
        /* <DEDUP_REMOVED lines=8> */
.L_x_161:
[----:B------:R-:W-:Y:S01]  /*7090*/  ISETP.NE.AND P0, PT, R2, 0x1, PT ;  /* 0x000000010200780c */ /* 0x000fe20003f05270 */
[----:B-1----:R-:W-:Y:S01]  /*70a0*/  VIADD R7, R20, 0xffffffff ;  /* 0xffffffff14077836 */ /* 0x002fe20000000000 */
[----:B0-2---:R-:W-:Y:S01]  /*70b0*/  SHF.R.U64 R0, R4, R27, R5 ;  /* 0x0000001b04007219 */ /* 0x005fe20000001205 */
[----:B------:R-:W-:Y:S01]  /*70c0*/  IMAD.MOV R13, RZ, RZ, -R13 ;  /* 0x000000ffff0d7224 */ /* 0x000fe200078e0a0d */
[----:B------:R-:W-:Y:S01]  /*70d0*/  LOP3.LUT R5, R10, R25, RZ, 0xc0, !PT ;  /* 0x000000190a057212 */ /* 0x000fe200078ec0ff */
[----:B------:R-:W-:Y:S01]  /*70e0*/  IMAD.MOV.U32 R4, RZ, RZ, 0x1 ;  /* 0x00000001ff047424 */ /* 0x000fe200078e00ff */
[----:B------:R-:W-:Y:S01]  /*70f0*/  LOP3.LUT R12, R12, R7, RZ, 0xc0, !PT ;  /* 0x000000070c0c7212 */ /* 0x000fe200078ec0ff */
[----:B------:R-:W-:Y:S02]  /*7100*/  IMAD.MOV R3, RZ, RZ, -R0 ;  /* 0x000000ffff037224 */ /* 0x000fe400078e0a00 */
[----:B------:R-:W-:Y:S02]  /*7110*/  IMAD R0, R26, R0, R5 ;  /* 0x000000001a007224 */ /* 0x000fe400078e0205 */
[----:B----4-:R-:W-:-:S02]  /*7120*/  IMAD R3, R3, R30, R14 ;  /* 0x0000001e03037224 */ /* 0x010fc400078e020e */
[----:B------:R-:W-:Y:S02]  /*7130*/  @P0 IMAD R21, R15, R13, R24 ;  /* 0x0000000d0f150224 */ /* 0x000fe400078e0218 */
[----:B------:R-:W-:Y:S01]  /*7140*/  IMAD R5, R3, R20, R12 ;  /* 0x0000001403057224 */ /* 0x000fe200078e020c */
[----:B------:R-:W-:Y:S01]  /*7150*/  PRMT R3, R4, 0x7610, R3 ;  /* 0x0000761004037816 */ /* 0x000fe20000000003 */
[----:B------:R-:W-:-:S05]  /*7160*/  IMAD R0, R0, R31, R21 ;  /* 0x0000001f00007224 */ /* 0x000fca00078e0215 */
[----:B------:R-:W-:Y:S02]  /*7170*/  SEL R90, R5, R0, !P0 ;  /* 0x00000000055a7207 */ /* 0x000fe40004000000 */
[----:B------:R-:W-:-:S07]  /*7180*/  SEL R0, R0, R5, !P0 ;  /* 0x0000000500007207 */ /* 0x000fce0004000000 */
.L_x_159:
[----:B------:R-:W-:Y:S01]  /*7190*/  LOP3.LUT P0, RZ, R3, 0xff, RZ, 0xc0, !PT ;  /* 0x000000ff03ff7812 */ /* 0x000fe2000780c0ff */
[----:B------:R-:W-:-:S12]  /*71a0*/  IMAD.MOV.U32 R92, RZ, RZ, R0 ;  /* 0x000000ffff5c7224 */ /* 0x000fd800078e0000 */
[----:B------:R-:W-:Y:S05]  /*71b0*/  @P0 BRA `(.L_x_162) ;  /* 0xffffff9c00f00947 */ /* 0x000fea000383ffff */
[----:B------:R-:W-:Y:S05]  /*71c0*/  EXIT ;  /* 0x000000000000794d */ /* 0x000fea0003800000 */
.L_x_7:
[----:B0-----:R-:W-:Y:S01]  /*71d0*/  ULDC.64 UR4, c[0x0][0x650] ;  /* 0x0001940000047ab9 */ /* 0x001fe20000000a00 */
        /* <DEDUP_REMOVED lines=25> */
.L_x_164:
[----:B------:R-:W0:Y:S01]  /*7370*/  LDC.64 R28, c[0x0][0x640] ;  /* 0x00019000ff1c7b82 */ /* 0x000e220000000a00 */
[-CC-:B------:R-:W-:Y:S01]  /*7380*/  SHF.R.U64 R22, R12, R6.reuse, R13.reuse ;  /* 0x000000060c167219 */ /* 0x180fe2000000120d */
[----:B------:R-:W-:Y:S01]  /*7390*/  IMAD.MOV.U32 R30, RZ, RZ, 0x1 ;  /* 0x00000001ff1e7424 */ /* 0x000fe200078e00ff */
[----:B------:R-:W-:Y:S02]  /*73a0*/  SHF.R.U32.HI R6, RZ, R6, R13 ;  /* 0x00000006ff067219 */ /* 0x000fe4000001160d */
        /* <DEDUP_REMOVED lines=8> */
[----:B------:R-:W-:Y:S01]  /*7430*/  IMAD.IADD R9, R9, 0x1, R11 ;  /* 0x0000000109097824 */ /* 0x000fe200078e020b */
[----:B0-----:R-:W-:-:S04]  /*7440*/  ISETP.NE.U32.AND P0, PT, R28, RZ, PT ;  /* 0x000000ff1c00720c */ /* 0x001fc80003f05070 */
[----:B------:R-:W-:Y:S02]  /*7450*/  ISETP.NE.AND.EX P0, PT, R29, RZ, PT, P0 ;  /* 0x000000ff1d00720c */ /* 0x000fe40003f05300 */
[----:B------:R-:W0:Y:S01]  /*7460*/  LDC R20, c[0x0][0x600] ;  /* 0x00018000ff147b82 */ /* 0x000e220000000800 */
[-CC-:B-1----:R-:W-:Y:S01]  /*7470*/  SHF.R.U64 R14, R8, R10.reuse, R9.reuse ;  /* 0x0000000a080e7219 */ /* 0x182fe20000001209 */
[----:B------:R-:W-:Y:S01]  /*7480*/  IMAD.MOV.U32 R8, RZ, RZ, -0x1 ;  /* 0xffffffffff087424 */ /* 0x000fe200078e00ff */
[----:B------:R-:W-:-:S05]  /*7490*/  SHF.R.U32.HI R9, RZ, R10, R9 ;  /* 0x0000000aff097219 */ /* 0x000fca0000011609 */
[----:B------:R-:W1:Y:S01]  /*74a0*/  LDC R24, c[0x0][0x648] ;  /* 0x00019200ff187b82 */ /* 0x000e620000000800 */
[-CC-:B--2---:R-:W-:Y:S02]  /*74b0*/  SHF.R.U64 R23, R14, R12.reuse, R9.reuse ;  /* 0x0000000c0e177219 */ /* 0x184fe40000001209 */
[----:B------:R-:W-:-:S05]  /*74c0*/  SHF.R.U32.HI R6, RZ, R12, R9 ;  /* 0x0000000cff067219 */ /* 0x000fca0000011609 */
[----:B------:R-:W2:Y:S01]  /*74d0*/  LDC R26, c[0x0][0x638] ;  /* 0x00018e00ff1a7b82 */ /* 0x000ea20000000800 */
[-C--:B---3--:R-:W-:Y:S02]  /*74e0*/  SHF.L.U32 R8, R8, R27.reuse, RZ ;  /* 0x0000001b08087219 */ /* 0x088fe400000006ff */
[-CC-:B------:R-:W-:Y:S02]  /*74f0*/  SHF.R.U64 R25, R23, R27.reuse, R6.reuse ;  /* 0x0000001b17197219 */ /* 0x180fe40000001206 */
[----:B------:R-:W-:Y:S02]  /*7500*/  LOP3.LUT R32, RZ, R8, RZ, 0x33, !PT ;  /* 0x00000008ff207212 */ /* 0x000fe400078e33ff */
[----:B------:R-:W-:Y:S01]  /*7510*/  SHF.R.U32.HI R9, RZ, R27, R6 ;  /* 0x0000001bff097219 */ /* 0x000fe20000011606 */
[----:B------:R-:W3:Y:S01]  /*7520*/  LDC R31, c[0x0][0x610] ;  /* 0x00018400ff1f7b82 */ /* 0x000ee20000000800 */
[----:B------:R-:W-:Y:S01]  /*7530*/  IMAD.MOV.U32 R8, RZ, RZ, R25 ;  /* 0x000000ffff087224 */ /* 0x000fe200078e0019 */
[----:B------:R-:W-:Y:S06]  /*7540*/  @!P0 BRA `(.L_x_165) ;  /* 0x0000000000288947 */ /* 0x000fec0003800000 */
        /* <DEDUP_REMOVED lines=10> */
.L_x_165:
[----:B------:R-:W-:Y:S02]  /*75f0*/  ISETP.NE.AND P0, PT, R2, 0x1, PT ;  /* 0x000000010200780c */ /* 0x000fe40003f05270 */
[----:B-1----:R-:W-:Y:S01]  /*7600*/  SHF.R.U64 R6, R8, R24, R9 ;  /* 0x0000001808067219 */ /* 0x002fe20000001209 */
[----:B0-----:R-:W-:Y:S01]  /*7610*/  VIADD R9, R20, 0xffffffff ;  /* 0xffffffff14097836 */ /* 0x001fe20000000000 */
[----:B------:R-:W-:Y:S02]  /*7620*/  SHF.L.U32 R30, R30, R27, RZ ;  /* 0x0000001b1e1e7219 */ /* 0x000fe400000006ff */
[----:B------:R-:W-:Y:S01]  /*7630*/  LOP3.LUT R5, R23, R32, RZ, 0xc0, !PT ;  /* 0x0000002017057212 */ /* 0x000fe200078ec0ff */
[----:B------:R-:W-:-:S04]  /*7640*/  IMAD.MOV R8, RZ, RZ, -R6 ;  /* 0x000000ffff087224 */ /* 0x000fc800078e0a06 */
[----:B------:R-:W-:Y:S01]  /*7650*/  IMAD R6, R30, R6, R5 ;  /* 0x000000061e067224 */ /* 0x000fe200078e0205 */
[----:B------:R-:W-:Y:S01]  /*7660*/  LOP3.LUT R5, R14, R9, RZ, 0xc0, !PT ;  /* 0x000000090e057212 */ /* 0x000fe200078ec0ff */
[----:B------:R-:W-:Y:S02]  /*7670*/  @P0 IMAD R3, R7, R21, R4 ;  /* 0x0000001507030224 */ /* 0x000fe400078e0204 */
[----:B--2---:R-:W-:Y:S02]  /*7680*/  IMAD R4, R8, R26, R25 ;  /* 0x0000001a08047224 */ /* 0x004fe400078e0219 */
[----:B---3--:R-:W-:Y:S02]  /*7690*/  IMAD R3, R6, R31, R3 ;  /* 0x0000001f06037224 */ /* 0x008fe400078e0203 */
[----:B------:R-:W-:Y:S02]  /*76a0*/  IMAD R4, R4, R20, R5 ;  /* 0x0000001404047224 */ /* 0x000fe400078e0205 */
[----:B------:R-:W-:-:S02]  /*76b0*/  IMAD.MOV.U32 R8, RZ, RZ, 0x1 ;  /* 0x00000001ff087424 */ /* 0x000fc400078e00ff */
[----:B------:R-:W-:Y:S01]  /*76c0*/  IMAD.MOV.U32 R6, RZ, RZ, R22 ;  /* 0x000000ffff067224 */ /* 0x000fe200078e0016 */
[----:B------:R-:W-:Y:S02]  /*76d0*/  SEL R13, R4, R3, !P0 ;  /* 0x00000003040d7207 */ /* 0x000fe40004000000 */
[----:B------:R-:W-:-:S07]  /*76e0*/  SEL R20, R3, R4, !P0 ;  /* 0x0000000403147207 */ /* 0x000fce0004000000 */
.L_x_163:
[----:B------:R-:W-:-:S08]  /*76f0*/  NOP ;  /* 0x0000000000007918 */ /* 0x000fd00000000000 */
[----:B------:R-:W0:-:S00]  /*7700*/  USETMAXREG.DEALLOC.CTAPOOL 0x28 ;  /* 0x00000028000079c8 */ /* 0x000e0000080e0500 */
[----:B0-----:R-:W-:-:S13]  /*7710*/  ISETP.NE.AND P0, PT, R0, RZ, PT ;  /* 0x000000ff0000720c */ /* 0x001fda0003f05270 */
[----:B------:R-:W-:Y:S05]  /*7720*/  @P0 EXIT ;  /* 0x000000000000094d */ /* 0x000fea0003800000 */
[----:B------:R-:W-:Y:S01]  /*7730*/  LOP3.LUT P0, RZ, R8, 0xff, RZ, 0xc0, !PT ;  /* 0x000000ff08ff7812 */ /* 0x000fe2000780c0ff */
[----:B------:R-:W-:Y:S02]  /*7740*/  IMAD.MOV.U32 R0, RZ, RZ, 0x1 ;  /* 0x00000001ff007424 */ /* 0x000fe400078e00ff */
[----:B------:R-:W-:-:S10]  /*7750*/  IMAD.MOV.U32 R3, RZ, RZ, RZ ;  /* 0x000000ffff037224 */ /* 0x000fd400078e00ff */
[----:B------:R-:W-:Y:S05]  /*7760*/  @!P0 BRA `(.L_x_166) ;  /* 0x0000000c00388947 */ /* 0x000fea0003800000 */
[----:B------:R-:W0:Y:S01]  /*7770*/  LDC R0, c[0x0][0x28c] ;  /* 0x0000a300ff007b82 */ /* 0x000e220000000800 */
[----:B------:R-:W-:Y:S01]  /*7780*/  ULDC UR5, c[0x0][0x658] ;  /* 0x0001960000057ab9 */ /* 0x000fe20000000800 */
[----:B------:R-:W-:Y:S01]  /*7790*/  UMOV UR7, 0xffffffff ;  /* 0xffffffff00077882 */ /* 0x000fe20000000000 */
[----:B------:R-:W-:Y:S01]  /*77a0*/  ULDC UR6, c[0x0][0xc] ;  /* 0x0000030000067ab9 */ /* 0x000fe20000000800 */
[----:B------:R-:W-:Y:S01]  /*77b0*/  USHF.L.U32 UR8, UR7, UR5, URZ ;  /* 0x0000000507087299 */ /* 0x000fe2000800063f */
[----:B------:R-:W-:Y:S01]  /*77c0*/  BSSY B0, `(.L_x_166) ;  /* 0x00000c8000007945 */ /* 0x000fe20003800000 */
[----:B------:R-:W-:Y:S01]  /*77d0*/  UMOV UR9, 0x1 ;  /* 0x0000000100097882 */ /* 0x000fe20000000000 */
[----:B------:R-:W-:Y:S01]  /*77e0*/  ULDC UR7, c[0x0][0x10] ;  /* 0x0000040000077ab9 */ /* 0x000fe20000000800 */
[----:B------:R-:W1:Y:S01]  /*77f0*/  S2UR UR10, SR_CgaCtaId ;  /* 0x00000000000a79c3 */ /* 0x000e620000008800 */
[----:B------:R-:W-:Y:S01]  /*7800*/  UIMAD.WIDE.U32 UR6, UR6, UR7, URZ ;  /* 0x00000007060672a5 */ /* 0x000fe2000f8e003f */
[----:B------:R-:W-:Y:S01]  /*7810*/  IMAD.MOV.U32 R9, RZ, RZ, 0x1 ;  /* 0x00000001ff097424 */ /* 0x000fe200078e00ff */
[----:B------:R-:W-:Y:S01]  /*7820*/  USHF.L.U32 UR18, UR9, UR5, URZ ;  /* 0x0000000509127299 */ /* 0x000fe2000800063f */
[----:B------:R-:W-:Y:S01]  /*7830*/  LOP3.LUT R8, R19, 0x2, RZ, 0xfc, !PT ;  /* 0x0000000213087812 */ /* 0x000fe200078efcff */
[----:B------:R-:W-:Y:S01]  /*7840*/  ULDC UR4, c[0x0][0x600] ;  /* 0x0001800000047ab9 */ /* 0x000fe20000000800 */
[----:B------:R-:W-:Y:S01]  /*7850*/  ULDC UR5, c[0x0][0x14] ;  /* 0x0000050000057ab9 */ /* 0x000fe20000000800 */
[----:B------:R-:W-:-:S02]  /*7860*/  UIADD3 UR4, UR4, -0x1, URZ ;  /* 0xffffffff04047890 */ /* 0x000fc4000fffe03f */
[----:B------:R-:W-:Y:S02]  /*7870*/  UIMAD.WIDE.U32 UR20, UR6, UR5, URZ ;  /* 0x00000005061472a5 */ /* 0x000fe4000f8e003f */
[----:B------:R-:W-:Y:S02]  /*7880*/  UIMAD UR13, UR7, UR5, URZ ;  /* 0x00000005070d72a4 */ /* 0x000fe4000f8e023f */
[----:B------:R-:W-:Y:S02]  /*7890*/  ULOP3.LUT UR17, URZ, UR8, URZ, 0x33, !UPT ;  /* 0x000000083f117292 */ /* 0x000fe4000f8e333f */
[----:B------:R-:W-:Y:S01]  /*78a0*/  UIADD3 UR13, UR21, UR13, URZ ;  /* 0x0000000d150d7290 */ /* 0x000fe2000fffe03f */
[----:B0-----:R-:W-:Y:S01]  /*78b0*/  VIADD R0, R0, 0x1f ;  /* 0x0000001f00007836 */ /* 0x001fe20000000000 */
[----:B------:R-:W-:-:S04]  /*78c0*/  ULDC.64 UR22, c[0x0][0x198] ;  /* 0x0000660000167ab9 */ /* 0x000fc80000000a00 */
[----:B------:R-:W-:Y:S01]  /*78d0*/  SHF.R.S32.HI R3, RZ, 0x1f, R0 ;  /* 0x0000001fff037819 */ /* 0x000fe20000011400 */
[----:B-1----:R-:W-:-:S03]  /*78e0*/  IMAD.U32 R11, RZ, RZ, UR10 ;  /* 0x0000000aff0b7e24 */ /* 0x002fc6000f8e00ff */
[----:B------:R-:W-:Y:S01]  /*78f0*/  LEA.HI R3, R3, R0, RZ, 0x5 ;  /* 0x0000000003037211 */ /* 0x000fe200078f28ff */
[----:B------:R-:W-:-:S03]  /*7900*/  IMAD.MOV.U32 R0, RZ, RZ, 0x1 ;  /* 0x00000001ff007424 */ /* 0x000fc600078e00ff */
[----:B------:R-:W-:Y:S01]  /*7910*/  SHF.R.S32.HI R10, RZ, 0x5, R3 ;  /* 0x00000005ff0a7819 */ /* 0x000fe20000011403 */
[----:B------:R-:W-:-:S04]  /*7920*/  IMAD.MOV.U32 R3, RZ, RZ, RZ ;  /* 0x000000ffff037224 */ /* 0x000fc800078e00ff */
[----:B------:R-:W-:-:S07]  /*7930*/  VIADD R12, R10, 0x1 ;  /* 0x000000010a0c7836 */ /* 0x000fce0000000000 */
.L_x_177:
[----:B------:R-:W-:-:S03]  /*7940*/  UMOV UR5, 0xffffffff ;  /* 0xffffffff00057882 */ /* 0x000fc60000000000 */
[----:B------:R-:W-:Y:S05]  /*7950*/  BRA.DIV UR5, `(.L_x_167) ;  /* 0x0000000e05807947 */ /* 0x000fea000b800000 */
[----:B------:R-:W-:-:S13]  /*7960*/  ELECT P6, URZ, PT ;  /* 0x00000000003f782f */ /* 0x000fda00038c0000 */
.L_x_187:
[----:B------:R-:W0:Y:S01]  /*7970*/  LDC R4, c[0x0][0x28c] ;  /* 0x0000a300ff047b82 */ /* 0x000e220000000800 */
[----:B------:R-:W-:Y:S01]  /*7980*/  BSSY B1, `(.L_x_168) ;  /* 0x0000039000017945 */ /* 0x000fe20003800000 */
[----:B0-----:R-:W-:-:S13]  /*7990*/  ISETP.LT.OR P6, PT, R4, 0x1, !P6 ;  /* 0x000000010400780c */ /* 0x001fda00077c1670 */
[----:B------:R-:W-:Y:S05]  /*79a0*/  @P6 BRA `(.L_x_169) ;  /* 0x0000000000d86947 */ /* 0x000fea0003800000 */
[----:B------:R-:W-:Y:S02]  /*79b0*/  IMAD R20, R20, 0x2, R11 ;  /* 0x0000000214147824 */ /* 0x000fe400078e020b */
[----:B------:R-:W-:Y:S02]  /*79c0*/  IMAD.SHL.U32 R15, R13, 0x40, RZ ;  /* 0x000000400d0f7824 */ /* 0x000fe400078e00ff */
[----:B------:R-:W-:Y:S02]  /*79d0*/  IMAD.MOV.U32 R21, RZ, RZ, RZ ;  /* 0x000000ffff157224 */ /* 0x000fe400078e00ff */
[----:B------:R-:W-:Y:S02]  /*79e0*/  IMAD.MOV.U32 R4, RZ, RZ, R12 ;  /* 0x000000ffff047224 */ /* 0x000fe400078e000c */
[----:B------:R-:W-:Y:S02]  /*79f0*/  IMAD.MOV.U32 R5, RZ, RZ, R0 ;  /* 0x000000ffff057224 */ /* 0x000fe400078e0000 */
[----:B------:R-:W-:-:S02]  /*7a00*/  IMAD.MOV.U32 R7, RZ, RZ, R3 ;  /* 0x000000ffff077224 */ /* 0x000fc400078e0003 */
[----:B------:R-:W-:-:S07]  /*7a10*/  IMAD.SHL.U32 R20, R20, 0x80, RZ ;  /* 0x0000008014147824 */ /* 0x000fce00078e00ff */
.L_x_172:
[----:B------:R-:W0:Y:S01]  /*7a20*/  S2UR UR5, SR_CgaCtaId ;  /* 0x00000000000579c3 */ /* 0x000e220000008800 */
[----:B------:R-:W-:Y:S02]  /*7a30*/  MOV R14, 0x400 ;  /* 0x00000400000e7802 */ /* 0x000fe40000000f00 */
[----:B------:R-:W-:Y:S02]  /*7a40*/  SHF.L.U32 R13, R5, 0x1f, RZ ;  /* 0x0000001f050d7819 */ /* 0x000fe400000006ff */
[----:B------:R-:W-:Y:S01]  /*7a50*/  LOP3.LUT P1, RZ, R18, 0x7f, RZ, 0xc0, !PT ;  /* 0x0000007f12ff7812 */ /* 0x000fe2000782c0ff */
[----:B0-----:R-:W-:-:S05]  /*7a60*/  IMAD.U32 R11, RZ, RZ, UR5 ;  /* 0x00000005ff0b7e24 */ /* 0x001fca000f8e00ff */
[----:B------:R-:W-:-:S07]  /*7a70*/  LEA R24, R11, R14, 0x18 ;  /* 0x0000000e0b187211 */ /* 0x000fce00078ec0ff */
[----:B------:R-:W0:Y:S01]  /*7a80*/  @!P1 LDC R14, c[0x0][0x500] ;  /* 0x00014000ff0e9b82 */ /* 0x000e220000000800 */
[----:B------:R-:W-:-:S04]  /*7a90*/  IMAD R22, R7, 0x8, R24 ;  /* 0x0000000807167824 */ /* 0x000fc800078e0218 */
[----:B------:R-:W1:Y:S02]  /*7aa0*/  SYNCS.PHASECHK.TRANS64.TRYWAIT P0, [R22+URZ+0x18], R13 ;  /* 0x0000180d160075a7 */ /* 0x000e64000800017f */
[----:B-1----:R-:W-:Y:S05]  /*7ab0*/  @!P0 BRA `(.L_x_170) ;  /* 0x0000000c00488947 */ /* 0x002fea0003800000 */
.L_x_188:
[----:B-1----:R-:W-:Y:S01]  /*7ac0*/  PRMT R13, R8, 0x9910, RZ ;  /* 0x00009910080d7816 */ /* 0x002fe200000000ff */
[----:B0-----:R0:W-:Y:S03]  /*7ad0*/  @!P1 SYNCS.ARRIVE.TRANS64 RZ, [R22+URZ], R14 ;  /* 0x0000000e16ff99a7 */ /* 0x0011e6000800003f */
[----:B------:R-:W-:-:S13]  /*7ae0*/  ISETP.NE.AND P0, PT, R13, 0x2, PT ;  /* 0x000000020d00780c */ /* 0x000fda0003f05270 */
[----:B0-----:R-:W-:Y:S05]  /*7af0*/  @P0 BRA `(.L_x_171) ;  /* 0x0000000000040947 */ /* 0x001fea0003800000 */
[----:B------:R-:W-:Y:S01]  /*7b00*/  BPT.TRAP 0x1 ;  /* 0x000000040000795c */ /* 0x000fe20000300000 */
.L_x_171:
[----:B------:R-:W-:Y:S01]  /*7b10*/  IMAD.SHL.U32 R14, R7, 0x2000, RZ ;  /* 0x00002000070e7824 */ /* 0x000fe200078e00ff */
[----:B------:R-:W-:Y:S01]  /*7b20*/  R2UR UR9, R22 ;  /* 0x00000000160972ca */ /* 0x000fe200000e0000 */
[----:B------:R-:W-:Y:S01]  /*7b30*/  VIADD R4, R4, 0xffffffff ;  /* 0xffffffff04047836 */ /* 0x000fe20000000000 */
[----:B------:R-:W-:Y:S01]  /*7b40*/  R2UR UR11, R20 ;  /* 0x00000000140b72ca */ /* 0x000fe200000e0000 */
[--C-:B------:R-:W-:Y:S01]  /*7b50*/  IMAD R13, R11, 0x1000, R14.reuse ;  /* 0x000010000b0d7824 */ /* 0x100fe200078e020e */
[----:B------:R-:W-:Y:S01]  /*7b60*/  IADD3 R14, R24, 0x18100, R14 ;  /* 0x00018100180e7810 */ /* 0x000fe20007ffe00e */
[----:B------:R-:W-:Y:S01]  /*7b70*/  UIADD3 UR6, UP0, UR22, 0xf0, URZ ;  /* 0x000000f016067890 */ /* 0x000fe2000ff1e03f */
[----:B------:R-:W-:Y:S01]  /*7b80*/  R2UR UR10, R21 ;  /* 0x00000000150a72ca */ /* 0x000fe200000e0000 */
[----:B------:R-:W-:Y:S01]  /*7b90*/  IMAD R13, R13, 0x4, R24 ;  /* 0x000000040d0d7824 */ /* 0x000fe200078e0218 */
[----:B------:R-:W-:Y:S01]  /*7ba0*/  R2UR UR12, R6 ;  /* 0x00000000060c72ca */ /* 0x000fe200000e0000 */
[----:B------:R-:W-:Y:S01]  /*7bb0*/  UIADD3 UR24, UP1, UR22, 0x1f0, URZ ;  /* 0x000001f016187890 */ /* 0x000fe2000ff3e03f */
[----:B------:R-:W-:Y:S01]  /*7bc0*/  R2UR UR16, R14 ;  /* 0x000000000e1072ca */ /* 0x000fe200000e0000 */
[----:B------:R-:W-:Y:S01]  /*7bd0*/  UIADD3.X UR7, URZ, UR23, URZ, UP0, !UPT ;  /* 0x000000173f077290 */ /* 0x000fe200087fe43f */
[----:B------:R-:W-:Y:S01]  /*7be0*/  R2UR UR5, R13 ;  /* 0x000000000d0572ca */ /* 0x000fe200000e0000 */
[----:B------:R-:W-:Y:S01]  /*7bf0*/  VIADD R7, R7, 0x1 ;  /* 0x0000000107077836 */ /* 0x000fe20000000000 */
[----:B------:R-:W-:Y:S01]  /*7c00*/  R2UR UR19, R15 ;  /* 0x000000000f1372ca */ /* 0x000fe200000e0000 */
[----:B------:R-:W-:Y:S01]  /*7c10*/  UIADD3.X UR25, URZ, UR23, URZ, UP1, !UPT ;  /* 0x000000173f197290 */ /* 0x000fe20008ffe43f */
[----:B------:R-:W-:Y:S01]  /*7c20*/  ISETP.GT.AND P1, PT, R4, 0x1, PT ;  /* 0x000000010400780c */ /* 0x000fe20003f24270 */
[----:B------:R-:W-:Y:S01]  /*7c30*/  UMOV UR14, 0x0 ;  /* 0x00000000000e7882 */ /* 0x000fe20000000000 */
[----:B------:R-:W-:Y:S01]  /*7c40*/  UMOV UR15, 0x10000000 ;  /* 0x10000000000f7882 */ /* 0x000fe20000000000 */
[----:B------:R-:W-:Y:S01]  /*7c50*/  ISETP.NE.AND P0, PT, R7, 0x3, PT ;  /* 0x000000030700780c */ /* 0x000fe20003f05270 */
[----:B------:R-:W-:-:S03]  /*7c60*/  VIADD R21, R21, 0x20 ;  /* 0x0000002015157836 */ /* 0x000fc60000000000 */
[----:B------:R-:W-:Y:S02]  /*7c70*/  SEL R14, RZ, 0x1, P0 ;  /* 0x00000001ff0e7807 */ /* 0x000fe40000000000 */
[----:B------:R-:W-:Y:S01]  /*7c80*/  UIADD3 UR8, UR5, 0x100, URZ ;  /* 0x0000010005087890 */ /* 0x000fe2000fffe03f */
[----:B------:R-:W-:Y:S02]  /*7c90*/  SEL R7, R7, RZ, P0 ;  /* 0x000000ff07077207 */ /* 0x000fe40000000000 */
[----:B------:R-:W-:Y:S01]  /*7ca0*/  UMOV UR5, 0x30000 ;  /* 0x0003000000057882 */ /* 0x000fe20000000000 */
[----:B------:R-:W-:-:S05]  /*7cb0*/  LOP3.LUT R5, R5, R14, RZ, 0x3c, !PT ;  /* 0x0000000e05057212 */ /* 0x000fca00078e3cff */
[----:B------:R0:W-:Y:S02]  /*7cc0*/  UTMALDG.3D.MULTICAST [UR8], [UR6], UR5, desc[UR14] ;  /* 0x00000e08060073b4 */ /* 0x0001e40008011805 */
[----:B0-----:R-:W-:Y:S01]  /*7cd0*/  UMOV UR8, UR16 ;  /* 0x0000001000087c82 */ /* 0x001fe20008000000 */
[----:B------:R-:W-:Y:S02]  /*7ce0*/  UMOV UR11, UR19 ;  /* 0x00000013000b7c82 */ /* 0x000fe40008000000 */
[----:B------:R0:W-:Y:S02]  /*7cf0*/  UTMALDG.3D [UR8], [UR24], desc[UR14] ;  /* 0x00000e08180075b4 */ /* 0x0001e40008011000 */
[----:B0-----:R-:W-:Y:S05]  /*7d00*/  @P1 BRA `(.L_x_172) ;  /* 0xfffffffc00441947 */ /* 0x001fea000383ffff */
.L_x_169:
[----:B------:R-:W-:Y:S05]  /*7d10*/  BSYNC B1 ;  /* 0x0000000000017941 */ /* 0x000fea0003800000 */
.L_x_168:
[----:B------:R-:W-:Y:S01]  /*7d20*/  LOP3.LUT P1, RZ, R9, 0xff, RZ, 0xc0, !PT ;  /* 0x000000ff09ff7812 */ /* 0x000fe2000782c0ff */
[C---:B------:R-:W-:Y:S01]  /*7d30*/  IMAD.IADD R6, R10.reuse, 0x1, R3 ;  /* 0x000000010a067824 */ /* 0x040fe200078e0203 */
[----:B------:R-:W-:Y:S01]  /*7d40*/  ULDC.64 UR6, c[0x0][0x650] ;  /* 0x0001940000067ab9 */ /* 0x000fe20000000a00 */
[----:B------:R-:W-:Y:S01]  /*7d50*/  ISETP.GE.U32.AND P2, PT, R10, 0x3, PT ;  /* 0x000000030a00780c */ /* 0x000fe20003f46070 */
[----:B------:R-:W-:Y:S01]  /*7d60*/  BSSY B1, `(.L_x_173) ;  /* 0x000006b000017945 */ /* 0x000fe20003800000 */
[----:B------:R-:W-:Y:S01]  /*7d70*/  IMAD.MOV.U32 R20, RZ, RZ, -0x1 ;  /* 0xffffffffff147424 */ /* 0x000fe200078e00ff */
[----:B------:R-:W-:Y:S01]  /*7d80*/  ISETP.GT.U32.AND P0, PT, R6, 0x2, PT ;  /* 0x000000020600780c */ /* 0x000fe20003f04070 */
[----:B------:R-:W-:Y:S01]  /*7d90*/  IMAD.MOV.U32 R13, RZ, RZ, -0x1 ;  /* 0xffffffffff0d7424 */ /* 0x000fe200078e00ff */
[----:B------:R-:W-:Y:S02]  /*7da0*/  PRMT R9, RZ, 0x7610, R9 ;  /* 0x00007610ff097816 */ /* 0x000fe40000000009 */
[----:B------:R-:W-:-:S03]  /*7db0*/  ISETP.LT.U32.AND P0, PT, R10, 0x3, P0 ;  /* 0x000000030a00780c */ /* 0x000fc60000701070 */
[----:B------:R-:W0:Y:S01]  /*7dc0*/  @P1 S2R R11, SR_CgaCtaId ;  /* 0x00000000000b1919 */ /* 0x000e220000008800 */
[----:B------:R-:W-:-:S04]  /*7dd0*/  @P1 MOV R4, 0x400 ;  /* 0x0000040000041802 */ /* 0x000fc80000000f00 */
[----:B0-----:R-:W-:Y:S01]  /*7de0*/  @P1 LEA R3, R11, R4, 0x18 ;  /* 0x000000040b031211 */ /* 0x001fe200078ec0ff */
[----:B------:R-:W-:-:S03]  /*7df0*/  IMAD.WIDE.U32 R4, R6, -0x55555555, RZ ;  /* 0xaaaaaaab06047825 */ /* 0x000fc600078e00ff */
[----:B------:R0:W-:Y:S01]  /*7e00*/  @P1 SYNCS.ARRIVE.TRANS64.A1T0 RZ, [R3+URZ+0x48], RZ ;  /* 0x000048ff03ff19a7 */ /* 0x0001e2000810003f */
[----:B------:R-:W-:Y:S02]  /*7e10*/  IADD3 R16, P1, R16, UR20, RZ ;  /* 0x0000001410107c10 */ /* 0x000fe4000ff3e0ff */
[----:B------:R-:W-:Y:S02]  /*7e20*/  SHF.R.U32.HI R5, RZ, 0x1, R5 ;  /* 0x00000001ff057819 */ /* 0x000fe40000011605 */
[----:B------:R-:W-:Y:S02]  /*7e30*/  IADD3.X R17, R17, UR13, RZ, P1, !PT ;  /* 0x0000000d11117c10 */ /* 0x000fe40008ffe4ff */
[----:B------:R-:W-:Y:S02]  /*7e40*/  PRMT R4, RZ, 0x7610, R4 ;  /* 0x00007610ff047816 */ /* 0x000fe40000000004 */
[----:B0-----:R-:W-:Y:S02]  /*7e50*/  SEL R3, RZ, 0x1, !P0 ;  /* 0x00000001ff037807 */ /* 0x001fe40004000000 */
[----:B------:R-:W-:-:S02]  /*7e60*/  ISETP.GE.U32.AND P0, PT, R16, UR6, PT ;  /* 0x0000000610007c0c */ /* 0x000fc4000bf06070 */
[----:B------:R-:W-:Y:S01]  /*7e70*/  LOP3.LUT R0, R0, R3, RZ, 0x3c, !PT ;  /* 0x0000000300007212 */ /* 0x000fe200078e3cff */
[----:B------:R-:W-:Y:S01]  /*7e80*/  IMAD R3, R5, -0x3, R6 ;  /* 0xfffffffd05037824 */ /* 0x000fe200078e0206 */
[----:B------:R-:W-:Y:S01]  /*7e90*/  ISETP.GE.U32.AND.EX P0, PT, R17, UR7, PT, P0 ;  /* 0x0000000711007c0c */ /* 0x000fe2000bf06100 */
[----:B------:R-:W-:Y:S01]  /*7ea0*/  IMAD.MOV.U32 R6, RZ, RZ, -0x1 ;  /* 0xffffffffff067424 */ /* 0x000fe200078e00ff */
[----:B------:R-:W-:-:S11]  /*7eb0*/  @P2 LOP3.LUT R0, R0, 0x1, R5, 0x78, !PT ;  /* 0x0000000100002812 */ /* 0x000fd600078e7805 */
[----:B------:R-:W-:Y:S05]  /*7ec0*/  @P0 BRA `(.L_x_174) ;  /* 0x0000000400500947 */ /* 0x000fea0003800000 */
[----:B------:R-:W0:Y:S01]  /*7ed0*/  S2R R15, SR_CTAID.X ;  /* 0x00000000000f7919 */ /* 0x000e220000002500 */
[----:B------:R-:W-:Y:S01]  /*7ee0*/  ULDC.64 UR6, c[0x0][0x628] ;  /* 0x00018a0000067ab9 */ /* 0x000fe20000000a00 */
[----:B------:R-:W1:Y:S01]  /*7ef0*/  LDC R20, c[0x0][0x144] ;  /* 0x00005100ff147b82 */ /* 0x000e620000000800 */
[----:B------:R-:W-:Y:S01]  /*7f00*/  ISETP.NE.U32.AND P0, PT, RZ, UR6, PT ;  /* 0x00000006ff007c0c */ /* 0x000fe2000bf05070 */
[----:B------:R-:W2:Y:S01]  /*7f10*/  S2R R13, SR_CTAID.Y ;  /* 0x00000000000d7919 */ /* 0x000ea20000002600 */
[----:B------:R-:W-:Y:S01]  /*7f20*/  ULDC UR8, c[0x0][0x630] ;  /* 0x00018c0000087ab9 */ /* 0x000fe20000000800 */
[----:B------:R-:W-:Y:S01]  /*7f30*/  ULDC UR9, c[0x0][0x150] ;  /* 0x0000540000097ab9 */ /* 0x000fe20000000800 */
[----:B------:R-:W-:Y:S01]  /*7f40*/  ISETP.NE.AND.EX P0, PT, RZ, UR7, PT, P0 ;  /* 0x00000007ff007c0c */ /* 0x000fe2000bf05300 */
[----:B------:R-:W-:Y:S02]  /*7f50*/  IMAD.MOV.U32 R4, RZ, RZ, R16 ;  /* 0x000000ffff047224 */ /* 0x000fe400078e0010 */
[----:B------:R-:W-:Y:S01]  /*7f60*/  IMAD.MOV.U32 R5, RZ, RZ, R17 ;  /* 0x000000ffff057224 */ /* 0x000fe200078e0011 */
[----:B0-----:R-:W-:-:S09]  /*7f70*/  I2FP.F32.U32 R22, R15 ;  /* 0x0000000f00167245 */ /* 0x001fd20000201000 */
[----:B------:R-:W-:Y:S05]  /*7f80*/  @!P0 BRA `(.L_x_175) ;  /* 0x0000000000288947 */ /* 0x000fea0003800000 */
[----:B------:R-:W-:Y:S02]  /*7f90*/  ULDC UR5, c[0x0][0x634] ;  /* 0x00018d0000057ab9 */ /* 0x000fe40000000800 */
[----:B------:R-:W-:-:S05]  /*7fa0*/  IADD3 R5, P0, R16, UR5, RZ ;  /* 0x0000000510057c10 */ /* 0x000fca000ff1e0ff */
[----:B------:R-:W-:-:S04]  /*7fb0*/  IMAD.X R21, RZ, RZ, R17, P0 ;  /* 0x000000ffff157224 */ /* 0x000fc800000e0611 */
[----:B------:R-:W-:-:S04]  /*7fc0*/  IMAD.WIDE.U32 R6, R21, UR6, RZ ;  /* 0x0000000615067c25 */ /* 0x000fc8000f8e00ff */
[----:B------:R-:W-:-:S04]  /*7fd0*/  IMAD.WIDE.U32 R6, P0, R5, UR7, R6 ;  /* 0x0000000705067c25 */ /* 0x000fc8000f800006 */
[----:B------:R-:W-:-:S04]  /*7fe0*/  IMAD.WIDE.U32 R4, R5, UR6, RZ ;  /* 0x0000000605047c25 */ /* 0x000fc8000f8e00ff */
[----:B------:R-:W-:Y:S01]  /*7ff0*/  IMAD.MOV.U32 R4, RZ, RZ, R7 ;  /* 0x000000ffff047224 */ /* 0x000fe200078e0007 */
[----:B------:R-:W-:Y:S01]  /*8000*/  IADD3 RZ, P1, R5, R6, RZ ;  /* 0x0000000605ff7210 */ /* 0x000fe20007f3e0ff */
[----:B------:R-:W-:-:S04]  /*8010*/  IMAD.X R5, RZ, RZ, RZ, P0 ;  /* 0x000000ffff057224 */ /* 0x000fc800000e06ff */
[----:B------:R-:W-:-:S08]  /*8020*/  IMAD.WIDE.U32.X R4, R21, UR7, R4, P1 ;  /* 0x0000000715047c25 */ /* 0x000fd000088e0404 */
.L_x_175:
[----:B------:R-:W-:Y:S01]  /*8030*/  FMUL R22, R22, UR9 ;  /* 0x0000000916167c20 */ /* 0x000fe20008400000 */
[--C-:B------:R-:W-:Y:S01]  /*8040*/  SHF.R.U64 R14, R4, UR8, R5.reuse ;  /* 0x00000008040e7c19 */ /* 0x100fe20008001205 */
[----:B------:R-:W-:Y:S01]  /*8050*/  ULDC.64 UR6, c[0x0][0x620] ;  /* 0x0001880000067ab9 */ /* 0x000fe20000000a00 */
[----:B------:R-:W-:Y:S01]  /*8060*/  SHF.R.U32.HI R4, RZ, UR8, R5 ;  /* 0x00000008ff047c19 */ /* 0x000fe20008011605 */
[----:B------:R-:W-:Y:S01]  /*8070*/  ULDC.64 UR8, c[0x0][0x640] ;  /* 0x0001900000087ab9 */ /* 0x000fe20000000a00 */
[----:B------:R-:W-:Y:S01]  /*8080*/  IADD3 R5, P0, RZ, -R14, RZ ;  /* 0x8000000eff057210 */ /* 0x000fe20007f1e0ff */
[----:B------:R-:W0:Y:S01]  /*8090*/  F2I.U32.TRUNC.NTZ R22, R22 ;  /* 0x0000001600167305 */ /* 0x000e22000020f000 */
[----:B------:R-:W-:-:S03]  /*80a0*/  ULDC UR5, c[0x0][0x618] ;  /* 0x0001860000057ab9 */ /* 0x000fc60000000800 */
[----:B------:R-:W-:Y:S01]  /*80b0*/  IMAD.X R4, RZ, RZ, ~R4, P0 ;  /* 0x000000ffff047224 */ /* 0x000fe200000e0e04 */
[----:B------:R-:W-:-:S03]  /*80c0*/  ISETP.NE.U32.AND P0, PT, RZ, UR8, PT ;  /* 0x00000008ff007c0c */ /* 0x000fc6000bf05070 */
[----:B------:R-:W-:Y:S01]  /*80d0*/  IMAD R4, R4, UR6, RZ ;  /* 0x0000000604047c24 */ /* 0x000fe2000f8e02ff */
[----:B------:R-:W-:-:S03]  /*80e0*/  ISETP.NE.AND.EX P0, PT, RZ, UR9, PT, P0 ;  /* 0x00000009ff007c0c */ /* 0x000fc6000bf05300 */
[C---:B------:R-:W-:Y:S02]  /*80f0*/  IMAD R7, R5.reuse, UR7, R4 ;  /* 0x0000000705077c24 */ /* 0x040fe4000f8e0204 */
[----:B------:R-:W-:Y:S01]  /*8100*/  IMAD.WIDE.U32 R4, R5, UR6, R16 ;  /* 0x0000000605047c25 */ /* 0x000fe2000f8e0010 */
[----:B------:R-:W-:-:S03]  /*8110*/  ULDC UR6, c[0x0][0x154] ;  /* 0x0000550000067ab9 */ /* 0x000fc60000000800 */
[----:B0-----:R-:W-:Y:S02]  /*8120*/  IMAD.MOV R6, RZ, RZ, -R22 ;  /* 0x000000ffff067224 */ /* 0x001fe400078e0a16 */
[----:B------:R-:W-:Y:S02]  /*8130*/  IMAD.IADD R5, R5, 0x1, R7 ;  /* 0x0000000105057824 */ /* 0x000fe400078e0207 */
[----:B-1----:R-:W-:Y:S01]  /*8140*/  IMAD R15, R20, R6, R15 ;  /* 0x00000006140f7224 */ /* 0x002fe200078e020f */
[----:B--2---:R-:W-:Y:S01]  /*8150*/  I2FP.F32.U32 R6, R13 ;  /* 0x0000000d00067245 */ /* 0x004fe20000201000 */
[----:B------:R-:W0:Y:S01]  /*8160*/  LDC R20, c[0x0][0x148] ;  /* 0x00005200ff147b82 */ /* 0x000e220000000800 */
[--C-:B------:R-:W-:Y:S02]  /*8170*/  SHF.R.U64 R21, R4, UR5, R5.reuse ;  /* 0x0000000504157c19 */ /* 0x100fe40008001205 */
[----:B------:R-:W-:Y:S01]  /*8180*/  SHF.R.U32.HI R4, RZ, UR5, R5 ;  /* 0x00000005ff047c19 */ /* 0x000fe20008011605 */
[----:B------:R-:W-:Y:S01]  /*8190*/  FMUL R6, R6, UR6 ;  /* 0x0000000606067c20 */ /* 0x000fe20008400000 */
[----:B------:R-:W-:-:S02]  /*81a0*/  ULDC UR5, c[0x0][0x608] ;  /* 0x0001820000057ab9 */ /* 0x000fc40000000800 */
[--C-:B------:R-:W-:Y:S01]  /*81b0*/  SHF.R.U64 R23, R21, UR5, R4.reuse ;  /* 0x0000000515177c19 */ /* 0x100fe20008001204 */
[----:B------:R1:W2:Y:S01]  /*81c0*/  F2I.U32.TRUNC.NTZ R24, R6 ;  /* 0x0000000600187305 */ /* 0x0002a2000020f000 */
[----:B------:R-:W-:Y:S01]  /*81d0*/  SHF.R.U32.HI R4, RZ, UR5, R4 ;  /* 0x00000005ff047c19 */ /* 0x000fe20008011604 */
[----:B------:R-:W-:-:S03]  /*81e0*/  ULDC UR5, c[0x0][0x658] ;  /* 0x0001960000057ab9 */ /* 0x000fc60000000800 */
[--C-:B------:R-:W-:Y:S02]  /*81f0*/  SHF.R.U64 R22, R23, UR5, R4.reuse ;  /* 0x0000000517167c19 */ /* 0x100fe40008001204 */
[----:B------:R-:W-:-:S03]  /*8200*/  SHF.R.U32.HI R25, RZ, UR5, R4 ;  /* 0x00000005ff197c19 */ /* 0x000fc60008011604 */
[----:B------:R-:W-:Y:S02]  /*8210*/  IMAD.MOV.U32 R4, RZ, RZ, R22 ;  /* 0x000000ffff047224 */ /* 0x000fe400078e0016 */
[----:B------:R-:W-:Y:S01]  /*8220*/  IMAD.MOV.U32 R5, RZ, RZ, R25 ;  /* 0x000000ffff057224 */ /* 0x000fe200078e0019 */
[----:B-1----:R-:W-:Y:S06]  /*8230*/  @!P0 BRA `(.L_x_176) ;  /* 0x0000000000288947 */ /* 0x002fec0003800000 */
        /* <DEDUP_REMOVED lines=10> */
.L_x_176:
[----:B------:R-:W-:Y:S01]  /*82e0*/  ISETP.NE.AND P0, PT, R2, 0x1, PT ;  /* 0x000000010200780c */ /* 0x000fe20003f05270 */
[----:B------:R-:W-:Y:S01]  /*82f0*/  ULDC UR5, c[0x0][0x648] ;  /* 0x0001920000057ab9 */ /* 0x000fe20000000800 */
[----:B------:R-:W-:Y:S01]  /*8300*/  LOP3.LUT R23, R23, UR17, RZ, 0xc0, !PT ;  /* 0x0000001117177c12 */ /* 0x000fe2000f8ec0ff */
[----:B--2---:R-:W-:Y:S01]  /*8310*/  IMAD.MOV R24, RZ, RZ, -R24 ;  /* 0x000000ffff187224 */ /* 0x004fe200078e0a18 */
[----:B------:R-:W-:Y:S01]  /*8320*/  SHF.R.U64 R4, R4, UR5, R5 ;  /* 0x0000000504047c19 */ /* 0x000fe20008001205 */
[----:B------:R-:W-:Y:S01]  /*8330*/  ULDC UR5, c[0x0][0x638] ;  /* 0x00018e0000057ab9 */ /* 0x000fe20000000800 */
[----:B------:R-:W-:Y:S01]  /*8340*/  LOP3.LUT R21, R21, UR4, RZ, 0xc0, !PT ;  /* 0x0000000415157c12 */ /* 0x000fe2000f8ec0ff */
[----:B------:R-:W-:Y:S01]  /*8350*/  ULDC UR6, c[0x0][0x610] ;  /* 0x0001840000067ab9 */ /* 0x000fe20000000800 */
[----:B------:R-:W-:Y:S02]  /*8360*/  IMAD.MOV.U32 R6, RZ, RZ, R14 ;  /* 0x000000ffff067224 */ /* 0x000fe400078e000e */
[----:B------:R-:W-:-:S02]  /*8370*/  IMAD.MOV R5, RZ, RZ, -R4 ;  /* 0x000000ffff057224 */ /* 0x000fc400078e0a04 */
[----:B------:R-:W-:Y:S02]  /*8380*/  IMAD R4, R4, UR18, R23 ;  /* 0x0000001204047c24 */ /* 0x000fe4000f8e0217 */
[----:B0-----:R-:W-:Y:S02]  /*8390*/  @P0 IMAD R15, R20, R24, R13 ;  /* 0x00000018140f0224 */ /* 0x001fe400078e020d */
[----:B------:R-:W-:Y:S01]  /*83a0*/  IMAD R22, R5, UR5, R22 ;  /* 0x0000000505167c24 */ /* 0x000fe2000f8e0216 */
[----:B------:R-:W-:Y:S01]  /*83b0*/  ULDC UR5, c[0x0][0x600] ;  /* 0x0001800000057ab9 */ /* 0x000fe20000000800 */
[----:B------:R-:W-:Y:S02]  /*83c0*/  IMAD R15, R4, UR6, R15 ;  /* 0x00000006040f7c24 */ /* 0x000fe4000f8e020f */
[----:B------:R-:W-:Y:S02]  /*83d0*/  IMAD R22, R22, UR5, R21 ;  /* 0x0000000516167c24 */ /* 0x000fe4000f8e0215 */
[----:B------:R-:W-:-:S03]  /*83e0*/  IMAD.MOV.U32 R4, RZ, RZ, 0x1 ;  /* 0x00000001ff047424 */ /* 0x000fc600078e00ff */
[----:B------:R-:W-:Y:S02]  /*83f0*/  SEL R13, R22, R15, !P0 ;  /* 0x0000000f160d7207 */ /* 0x000fe40004000000 */
[----:B------:R-:W-:-:S07]  /*8400*/  SEL R20, R15, R22, !P0 ;  /* 0x000000160f147207 */ /* 0x000fce0004000000 */
.L_x_174:
[----:B------:R-:W-:Y:S05]  /*8410*/  BSYNC B1 ;  /* 0x0000000000017941 */ /* 0x000fea0003800000 */
.L_x_173:
[----:B------:R-:W-:-:S13]  /*8420*/  LOP3.LUT P0, RZ, R4, 0xff, RZ, 0xc0, !PT ;  /* 0x000000ff04ff7812 */ /* 0x000fda000780c0ff */
[----:B------:R-:W-:Y:S05]  /*8430*/  @P0 BRA `(.L_x_177) ;  /* 0xfffffff400400947 */ /* 0x000fea000383ffff */
[----:B------:R-:W-:Y:S05]  /*8440*/  BSYNC B0 ;  /* 0x0000000000007941 */ /* 0x000fea0003800000 */
.L_x_166:
[----:B------:R-:W-:-:S03]  /*8450*/  UMOV UR5, 0xffffffff ;  /* 0xffffffff00057882 */ /* 0x000fc60000000000 */
[----:B------:R-:W-:Y:S05]  /*8460*/  BRA.DIV UR5, `(.L_x_178) ;  /* 0x0000000205f07947 */ /* 0x000fea000b800000 */
[----:B------:R-:W-:-:S13]  /*8470*/  ELECT P6, URZ, PT ;  /* 0x00000000003f782f */ /* 0x000fda00038c0000 */
.L_x_191:
[----:B------:R-:W-:Y:S04]  /*8480*/  BSSY B0, `(.L_x_179) ;  /* 0x0000022000007945 */ /* 0x000fe80003800000 */
[----:B------:R-:W-:Y:S05]  /*8490*/  @!P6 BRA `(.L_x_180) ;  /* 0x000000000080e947 */ /* 0x000fea0003800000 */
[----:B------:R-:W-:-:S04]  /*84a0*/  LOP3.LUT R19, R19, 0x2, RZ, 0xfc, !PT ;  /* 0x0000000213137812 */ /* 0x000fc800078efcff */
[----:B------:R-:W-:-:S13]  /*84b0*/  ISETP.NE.AND P0, PT, R19, 0x3, PT ;  /* 0x000000031300780c */ /* 0x000fda0003f05270 */
[----:B------:R-:W-:Y:S05]  /*84c0*/  @!P0 BRA `(.L_x_181) ;  /* 0x0000000000048947 */ /* 0x000fea0003800000 */
[----:B------:R-:W-:Y:S01]  /*84d0*/  BPT.TRAP 0x1 ;  /* 0x000000040000795c */ /* 0x000fe20000300000 */
.L_x_181:
[----:B------:R-:W0:Y:S01]  /*84e0*/  S2R R5, SR_CgaCtaId ;  /* 0x0000000000057919 */ /* 0x000e220000008800 */
[----:B------:R-:W-:Y:S02]  /*84f0*/  MOV R2, 0x400 ;  /* 0x0000040000027802 */ /* 0x000fe40000000f00 */
[----:B------:R-:W-:Y:S02]  /*8500*/  SHF.L.U32 R4, R0, 0x1f, RZ ;  /* 0x0000001f00047819 */ /* 0x000fe400000006ff */
[----:B0-----:R-:W-:-:S05]  /*8510*/  LEA R2, R5, R2, 0x18 ;  /* 0x0000000205027211 */ /* 0x001fca00078ec0ff */
[----:B------:R-:W-:-:S04]  /*8520*/  VIADD R2, R2, 0x18 ;  /* 0x0000001802027836 */ /* 0x000fc80000000000 */
[C---:B------:R-:W-:Y:S02]  /*8530*/  IMAD R7, R3.reuse, 0x8, R2 ;  /* 0x0000000803077824 */ /* 0x040fe400078e0202 */
[----:B------:R-:W-:Y:S02]  /*8540*/  VIADD R3, R3, 0x1 ;  /* 0x0000000103037836 */ /* 0x000fe40000000000 */
[----:B------:R-:W0:Y:S03]  /*8550*/  SYNCS.PHASECHK.TRANS64.TRYWAIT P0, [R7+URZ], R4 ;  /* 0x00000004070075a7 */ /* 0x000e26000800017f */
[----:B------:R-:W-:-:S04]  /*8560*/  ISETP.NE.AND P1, PT, R3, 0x3, PT ;  /* 0x000000030300780c */ /* 0x000fc80003f25270 */
[----:B------:R-:W-:Y:S02]  /*8570*/  SEL R5, RZ, 0x1, P1 ;  /* 0x00000001ff057807 */ /* 0x000fe40000800000 */
[----:B------:R-:W-:Y:S02]  /*8580*/  SEL R3, R3, RZ, P1 ;  /* 0x000000ff03037207 */ /* 0x000fe40000800000 */
[----:B------:R-:W-:-:S03]  /*8590*/  LOP3.LUT R9, R0, R5, RZ, 0x3c, !PT ;  /* 0x0000000500097212 */ /* 0x000fc600078e3cff */
[----:B------:R-:W-:Y:S01]  /*85a0*/  IMAD R6, R3, 0x8, R2 ;  /* 0x0000000803067824 */ /* 0x000fe200078e0202 */
[----:B------:R-:W-:Y:S01]  /*85b0*/  SHF.L.U32 R5, R9, 0x1f, RZ ;  /* 0x0000001f09057819 */ /* 0x000fe200000006ff */
[----:B0-----:R-:W-:Y:S06]  /*85c0*/  @!P0 BRA `(.L_x_182) ;  /* 0x0000000000b88947 */ /* 0x001fec0003800000 */
.L_x_192:
[----:B------:R-:W1:Y:S01]  /*85d0*/  SYNCS.PHASECHK.TRANS64.TRYWAIT P0, [R6+URZ], R5 ;  /* 0x00000005060075a7 */ /* 0x000e62000800017f */
[----:B------:R-:W-:-:S05]  /*85e0*/  VIADD R0, R3, 0x1 ;  /* 0x0000000103007836 */ /* 0x000fca0000000000 */
[----:B------:R-:W-:-:S04]  /*85f0*/  ISETP.NE.AND P1, PT, R0, 0x3, PT ;  /* 0x000000030000780c */ /* 0x000fc80003f25270 */
[----:B0-----:R-:W-:Y:S02]  /*8600*/  SEL R4, RZ, 0x1, P1 ;  /* 0x00000001ff047807 */ /* 0x001fe40000800000 */
[----:B------:R-:W-:Y:S02]  /*8610*/  SEL R3, R0, RZ, P1 ;  /* 0x000000ff00037207 */ /* 0x000fe40000800000 */
[----:B------:R-:W-:Y:S01]  /*8620*/  LOP3.LUT R0, R9, R4, RZ, 0x3c, !PT ;  /* 0x0000000409007212 */ /* 0x000fe200078e3cff */
[----:B-1----:R-:W-:Y:S06]  /*8630*/  @!P0 BRA `(.L_x_183) ;  /* 0x0000000000b08947 */ /* 0x002fec0003800000 */
.L_x_193:
[----:B------:R-:W-:Y:S01]  /*8640*/  IMAD R3, R3, 0x8, R2 ;  /* 0x0000000803037824 */ /* 0x000fe200078e0202 */
[----:B------:R-:W-:-:S07]  /*8650*/  SHF.L.U32 R0, R0, 0x1f, RZ ;  /* 0x0000001f00007819 */ /* 0x000fce00000006ff */
.L_x_184:
[----:B-1----:R1:W2:Y:S02]  /*8660*/  SYNCS.PHASECHK.TRANS64.TRYWAIT P0, [R3+URZ], R0 ;  /* 0x00000000030075a7 */ /* 0x0022a4000800017f */
[----:B--2---:R-:W-:Y:S05]  /*8670*/  @!P0 NANOSLEEP.SYNCS 0x989680 ;  /* 0x009896800000895d */ /* 0x004fea0003900000 */
[----:B------:R-:W2:Y:S02]  /*8680*/  @!P0 SYNCS.PHASECHK.TRANS64 P0, [R3+URZ], R0 ;  /* 0x00000000030085a7 */ /* 0x000ea4000800007f */
[----:B--2---:R-:W-:Y:S05]  /*8690*/  @!P0 BRA `(.L_x_184) ;  /* 0xfffffffc00f08947 */ /* 0x004fea000383ffff */
.L_x_180:
[----:B------:R-:W-:Y:S05]  /*86a0*/  BSYNC B0 ;  /* 0x0000000000007941 */ /* 0x000fea0003800000 */
.L_x_179:
[----:B------:R-:W-:Y:S05]  /*86b0*/  EXIT ;  /* 0x000000000000794d */ /* 0x000fea0003800000 */
.L_x_21:
[----:B---3--:R3:W4:Y:S02]  /*86c0*/  SYNCS.PHASECHK.TRANS64.TRYWAIT P1, [R3+URZ], R0 ;  /* 0x00000000030075a7 */ /* 0x008724000802017f */
[----:B----4-:R-:W-:Y:S05]  /*86d0*/  @!P1 NANOSLEEP.SYNCS 0x989680 ;  /* 0x009896800000995d */ /* 0x010fea0003900000 */
[----:B------:R-:W4:Y:S02]  /*86e0*/  @!P1 SYNCS.PHASECHK.TRANS64 P1, [R3+URZ], R0 ;  /* 0x00000000030095a7 */ /* 0x000f24000802007f */
[----:B----4-:R-:W-:Y:S05]  /*86f0*/  @!P1 BRA `(.L_x_21) ;  /* 0xfffffffc00f09947 */ /* 0x010fea000383ffff */
[----:B------:R-:W-:Y:S05]  /*8700*/  BRA `(.L_x_20) ;  /* 0xffffff8c00647947 */ /* 0x000fea000383ffff */
.L_x_26:
[----:B-1----:R1:W2:Y:S02]  /*8710*/  SYNCS.PHASECHK.TRANS64.TRYWAIT P1, [R5+URZ], R4 ;  /* 0x00000004050075a7 */ /* 0x0022a4000802017f */
[----:B--2---:R-:W-:Y:S05]  /*8720*/  @!P1 NANOSLEEP.SYNCS 0x989680 ;  /* 0x009896800000995d */ /* 0x004fea0003900000 */
[----:B------:R-:W2:Y:S02]  /*8730*/  @!P1 SYNCS.PHASECHK.TRANS64 P1, [R5+URZ], R4 ;  /* 0x00000004050095a7 */ /* 0x000ea4000802007f */
[----:B--2---:R-:W-:Y:S05]  /*8740*/  @!P1 BRA `(.L_x_26) ;  /* 0xfffffffc00f09947 */ /* 0x004fea000383ffff */
[----:B------:R-:W-:Y:S05]  /*8750*/  BRA `(.L_x_25) ;  /* 0xffffff9000b47947 */ /* 0x000fea000383ffff */
.L_x_167:
[----:B------:R-:W-:Y:S01]  /*8760*/  BSSY B1, `(.L_x_185) ;  /* 0x0000006000017945 */ /* 0x000fe20003800000 */
[----:B------:R-:W-:-:S07]  /*8770*/  IMAD.MOV.U32 R15, RZ, RZ, -0x1 ;  /* 0xffffffffff0f7424 */ /* 0x000fce00078e00ff */
[----:B------:R-:W-:Y:S05]  /*8780*/  WARPSYNC.COLLECTIVE R15, `(.L_x_186) ;  /* 0x000000000f0c7348 */ /* 0x000fea0003c00000 */
[----:B------:R-:W-:Y:S02]  /*8790*/  ELECT P6, UR62, PT ;  /* 0x00000000003e782f */ /* 0x000fe400038c0000 */
[----:B------:R-:W-:Y:S01]  /*87a0*/  MOV R14, UR62 ;  /* 0x0000003e000e7c02 */ /* 0x000fe20008000f00 */
[----:B------:R-:W-:Y:S10]  /*87b0*/  ENDCOLLECTIVE ;  /* 0x000000000000791b */ /* 0x000ff40003800000 */
.L_x_186:
[----:B------:R-:W-:Y:S05]  /*87c0*/  BSYNC B1 ;  /* 0x0000000000017941 */ /* 0x000fea0003800000 */
.L_x_185:
[----:B------:R-:W-:Y:S05]  /*87d0*/  BRA `(.L_x_187) ;  /* 0xfffffff000647947 */ /* 0x000fea000383ffff */
.L_x_170:
[----:B-1----:R1:W2:Y:S02]  /*87e0*/  SYNCS.PHASECHK.TRANS64.TRYWAIT P0, [R22+URZ+0x18], R13 ;  /* 0x0000180d160075a7 */ /* 0x0022a4000800017f */
[----:B--2---:R-:W-:Y:S05]  /*87f0*/  @!P0 NANOSLEEP.SYNCS 0x989680 ;  /* 0x009896800000895d */ /* 0x004fea0003900000 */
[----:B------:R-:W2:Y:S02]  /*8800*/  @!P0 SYNCS.PHASECHK.TRANS64 P0, [R22+URZ+0x18], R13 ;  /* 0x0000180d160085a7 */ /* 0x000ea4000800007f */
[----:B--2---:R-:W-:Y:S05]  /*8810*/  @!P0 BRA `(.L_x_170) ;  /* 0xfffffffc00f08947 */ /* 0x004fea000383ffff */
[----:B------:R-:W-:Y:S05]  /*8820*/  BRA `(.L_x_188) ;  /* 0xfffffff000a47947 */ /* 0x000fea000383ffff */
.L_x_178:
[----:B------:R-:W-:Y:S01]  /*8830*/  BSSY B0, `(.L_x_189) ;  /* 0x0000006000007945 */ /* 0x000fe20003800000 */
[----:B------:R-:W-:-:S07]  /*8840*/  IMAD.MOV.U32 R15, RZ, RZ, -0x1 ;  /* 0xffffffffff0f7424 */ /* 0x000fce00078e00ff */
[----:B------:R-:W-:Y:S05]  /*8850*/  WARPSYNC.COLLECTIVE R15, `(.L_x_190) ;  /* 0x000000000f0c7348 */ /* 0x000fea0003c00000 */
[----:B------:R-:W-:Y:S02]  /*8860*/  ELECT P6, UR62, PT ;  /* 0x00000000003e782f */ /* 0x000fe400038c0000 */
[----:B------:R-:W-:Y:S01]  /*8870*/  MOV R14, UR62 ;  /* 0x0000003e000e7c02 */ /* 0x000fe20008000f00 */
[----:B------:R-:W-:Y:S10]  /*8880*/  ENDCOLLECTIVE ;  /* 0x000000000000791b */ /* 0x000ff40003800000 */
.L_x_190:
[----:B------:R-:W-:Y:S05]  /*8890*/  BSYNC B0 ;  /* 0x0000000000007941 */ /* 0x000fea0003800000 */
.L_x_189:
[----:B------:R-:W-:Y:S05]  /*88a0*/  BRA `(.L_x_191) ;  /* 0xfffffff800f47947 */ /* 0x000fea000383ffff */
.L_x_182:
[----:B0-----:R0:W1:Y:S02]  /*88b0*/  SYNCS.PHASECHK.TRANS64.TRYWAIT P0, [R7+URZ], R4 ;  /* 0x00000004070075a7 */ /* 0x001064000800017f */
[----:B-1----:R-:W-:Y:S05]  /*88c0*/  @!P0 NANOSLEEP.SYNCS 0x989680 ;  /* 0x009896800000895d */ /* 0x002fea0003900000 */
[----:B------:R-:W1:Y:S02]  /*88d0*/  @!P0 SYNCS.PHASECHK.TRANS64 P0, [R7+URZ], R4 ;  /* 0x00000004070085a7 */ /* 0x000e64000800007f */
[----:B-1----:R-:W-:Y:S05]  /*88e0*/  @!P0 BRA `(.L_x_182) ;  /* 0xfffffffc00f08947 */ /* 0x002fea000383ffff */
[----:B------:R-:W-:Y:S05]  /*88f0*/  BRA `(.L_x_192) ;  /* 0xfffffffc00347947 */ /* 0x000fea000383ffff */
.L_x_183:
[----:B0-----:R0:W1:Y:S02]  /*8900*/  SYNCS.PHASECHK.TRANS64.TRYWAIT P0, [R6+URZ], R5 ;  /* 0x00000005060075a7 */ /* 0x001064000800017f */
[----:B-1----:R-:W-:Y:S05]  /*8910*/  @!P0 NANOSLEEP.SYNCS 0x989680 ;  /* 0x009896800000895d */ /* 0x002fea0003900000 */
[----:B------:R-:W1:Y:S02]  /*8920*/  @!P0 SYNCS.PHASECHK.TRANS64 P0, [R6+URZ], R5 ;  /* 0x00000005060085a7 */ /* 0x000e64000800007f */
[----:B-1----:R-:W-:Y:S05]  /*8930*/  @!P0 BRA `(.L_x_183) ;  /* 0xfffffffc00f08947 */ /* 0x002fea000383ffff */
[----:B------:R-:W-:Y:S05]  /*8940*/  BRA `(.L_x_193) ;  /* 0xfffffffc003c7947 */ /* 0x000fea000383ffff */
.L_x_194:
[----:B------:R-:W-:-:S00]  /*8950*/  BRA `(.L_x_194) ;  /* 0xfffffffc00fc7947 */ /* 0x000fc0000383ffff */
[----:B------:R-:W-:-:S00]  /*8960*/  NOP ;  /* 0x0000000000007918 */ /* 0x000fc00000000000 */
        /* <DEDUP_REMOVED lines=9> */
.L_x_195:


//--------------------- .nv.global.init           --------------------------
	.section	.nv.global.init,"aw",@progbits
.nv.global.init:
	.type		$str$22,@object
	.size		$str$22,($str$23 - $str$22)
$str$22:
        /*0000*/ 	.byte	0x6b, 0x5f, 0x74, 0x69, 0x6c, 0x65, 0x5f, 0x63, 0x6f, 0x75, 0x6e, 0x74, 0x20, 0x3e, 0x3d, 0x20
        /*0010*/ 	.byte	0x31, 0x00
	.type		$str$23,@object
	.size		$str$23,(__unnamed_1 - $str$23)
$str$23:
        /*0012*/ 	.byte	0x2f, 0x74, 0x6d, 0x70, 0x2f, 0x63, 0x75, 0x74, 0x6c, 0x61, 0x73, 0x73, 0x5f, 0x73, 0x77, 0x65
        /*0022*/ 	.byte	0x65, 0x70, 0x5f, 0x73, 0x72, 0x63, 0x2f, 0x69, 0x6e, 0x63, 0x6c, 0x75, 0x64, 0x65, 0x2f, 0x63
        /*0032*/ 	.byte	0x75, 0x74, 0x6c, 0x61, 0x73, 0x73, 0x2f, 0x67, 0x65, 0x6d, 0x6d, 0x2f, 0x63, 0x6f, 0x6c, 0x6c
        /*0042*/ 	.byte	0x65, 0x63, 0x74, 0x69, 0x76, 0x65, 0x2f, 0x73, 0x6d, 0x39, 0x30, 0x5f, 0x6d, 0x6d, 0x61, 0x5f
        /*0052*/ 	.byte	0x74, 0x6d, 0x61, 0x5f, 0x67, 0x6d, 0x6d, 0x61, 0x5f, 0x73, 0x73, 0x5f, 0x77, 0x61, 0x72, 0x70
        /*0062*/ 	.byte	0x73, 0x70, 0x65, 0x63, 0x69, 0x61, 0x6c, 0x69, 0x7a, 0x65, 0x64, 0x2e, 0x68, 0x70, 0x70, 0x00
	.type		__unnamed_1,@object
	.size		__unnamed_1,(.L_0 - __unnamed_1)
__unnamed_1:
        /*0072*/ 	.byte	0x76, 0x6f, 0x69, 0x64, 0x20, 0x63, 0x75, 0x74, 0x6c, 0x61, 0x73, 0x73, 0x3a, 0x3a, 0x67, 0x65
        /* <DEDUP_REMOVED lines=177> */
        /*0b92*/ 	.byte	0x6e, 0x74, 0x69, 0x74, 0x79, 0x5d, 0x00
.L_0:


//--------------------- .nv.shared._ZN7cutlass13device_kernelINS_4gemm6kernel13GemmUniversalIN4cute5tupleIJiiiiEEENS1_10collective13CollectiveMmaINS1_34MainloopSm90TmaGmmaWarpSpecializedILi3ENS5_IJNS4_1CILi1EEENSA_ILi2EEESB_EEENS1_35KernelTmaWarpSpecializedCooperativeEEENS5_IJNSA_ILi256EEENSA_ILi64EEENSA_ILi32EEEEEENS_10tfloat32_tENS5_IJlSB_lEEESK_SL_NS4_8TiledMMAINS4_8MMA_AtomIJNS4_4SM904GMMA29MMA_64x64x8_F32TF32TF32_SS_TNILNSP_7ScaleInE1ELSR_1EEEEEENS4_6LayoutINS5_IJSC_SB_SB_EEENS5_IJSB_NSA_ILi0EEESW_EEEEENS5_IJNS4_10UnderscoreESZ_SZ_EEEEENS4_23SM90_TMA_LOAD_MULTICASTENS4_14ComposedLayoutINS4_7SwizzleILi3ELi4ELi3EEENS4_18smem_ptr_flag_bitsILi32EEENSU_INS5_IJNSA_ILi8EEESI_EEENS5_IJSI_SB_EEEEEEEvNS4_8identityENS4_13SM90_TMA_LOADES1C_vS1D_EENS_8epilogue10collective6detail29Sm90TmaWarpSpecializedAdapterINS1H_15DefaultEpilogueISK_SL_SL_NS1G_6thread17LinearCombinationISK_Li1EffLNS1L_9ScaleType4KindE0ELNS_15FloatRoundStyleE2ESK_EENS1_15EpilogueDefaultEEEEEvvEEEEvNT_6ParamsE --------------------------
	.section	.nv.shared._ZN7cutlass13device_kernelINS_4gemm6kernel13GemmUniversalIN4cute5tupleIJiiiiEEENS1_10collective13CollectiveMmaINS1_34MainloopSm90TmaGmmaWarpSpecializedILi3ENS5_IJNS4_1CILi1EEENSA_ILi2EEESB_EEENS1_35KernelTmaWarpSpecializedCooperativeEEENS5_IJNSA_ILi256EEENSA_ILi64EEENSA_ILi32EEEEEENS_10tfloat32_tENS5_IJlSB_lEEESK_SL_NS4_8TiledMMAINS4_8MMA_AtomIJNS4_4SM904GMMA29MMA_64x64x8_F32TF32TF32_SS_TNILNSP_7ScaleInE1ELSR_1EEEEEENS4_6LayoutINS5_IJSC_SB_SB_EEENS5_IJSB_NSA_ILi0EEESW_EEEEENS5_IJNS4_10UnderscoreESZ_SZ_EEEEENS4_23SM90_TMA_LOAD_MULTICASTENS4_14ComposedLayoutINS4_7SwizzleILi3ELi4ELi3EEENS4_18smem_ptr_flag_bitsILi32EEENSU_INS5_IJNSA_ILi8EEESI_EEENS5_IJSI_SB_EEEEEEEvNS4_8identityENS4_13SM90_TMA_LOADES1C_vS1D_EENS_8epilogue10collective6detail29Sm90TmaWarpSpecializedAdapterINS1H_15DefaultEpilogueISK_SL_SL_NS1G_6thread17LinearCombinationISK_Li1EffLNS1L_9ScaleType4KindE0ELNS_15FloatRoundStyleE2ESK_EENS1_15EpilogueDefaultEEEEEvvEEEEvNT_6ParamsE,"aw",@nobits
	.sectionflags	@""
	.align	16
	.zero		1024


//--------------------- .nv.shared.reserved.0     --------------------------
	.section	.nv.shared.reserved.0,"aw",@nobits
	.weak		__nv_reservedSMEM_offset_0_alias
	.size		__nv_reservedSMEM_offset_0_alias, 0, 0
	.other		__nv_reservedSMEM_offset_0_alias,@"STO_CUDA_RESERVED_SHARED STV_DEFAULT"
__nv_reservedSMEM_offset_0_alias:
	.zero		0


//--------------------- .nv.global                --------------------------
	.section	.nv.global,"aw",@nobits
.nv.global:
	.type		_ZN39_INTERNAL_fdb3a39b_4_k_cu_e4017b1b_59594cute1_E,@object
	.size		_ZN39_INTERNAL_fdb3a39b_4_k_cu_e4017b1b_59594cute1_E,(_ZN39_INTERNAL_fdb3a39b_4_k_cu_e4017b1b_59594cuda3std3__45__cpo6cbeginE - _ZN39_INTERNAL_fdb3a39b_4_k_cu_e4017b1b_59594cute1_E)
_ZN39_INTERNAL_fdb3a39b_4_k_cu_e4017b1b_59594cute1_E:
	.zero		1
	.type		_ZN39_INTERNAL_fdb3a39b_4_k_cu_e4017b1b_59594cuda3std3__45__cpo6cbeginE,@object
	.size		_ZN39_INTERNAL_fdb3a39b_4_k_cu_e4017b1b_59594cuda3std3__45__cpo6cbeginE,(_ZN39_INTERNAL_fdb3a39b_4_k_cu_e4017b1b_59594cuda3std3__48in_placeE - _ZN39_INTERNAL_fdb3a39b_4_k_cu_e4017b1b_59594cuda3std3__45__cpo6cbeginE)
_ZN39_INTERNAL_fdb3a39b_4_k_cu_e4017b1b_59594cuda3std3__45__cpo6cbeginE:
	.zero		1
	.type		_ZN39_INTERNAL_fdb3a39b_4_k_cu_e4017b1b_59594cuda3std3__48in_placeE,@object
	.size		_ZN39_INTERNAL_fdb3a39b_4_k_cu_e4017b1b_59594cuda3std3__48in_placeE,(_ZN39_INTERNAL_fdb3a39b_4_k_cu_e4017b1b_59594cuda3std6ranges3__45__cpo9iter_moveE - _ZN39_INTERNAL_fdb3a39b_4_k_cu_e4017b1b_59594cuda3std3__48in_placeE)
_ZN39_INTERNAL_fdb3a39b_4_k_cu_e4017b1b_59594cuda3std3__48in_placeE:
	.zero		1
	.type		_ZN39_INTERNAL_fdb3a39b_4_k_cu_e4017b1b_59594cuda3std6ranges3__45__cpo9iter_moveE,@object
	.size		_ZN39_INTERNAL_fdb3a39b_4_k_cu_e4017b1b_59594cuda3std6ranges3__45__cpo9iter_moveE,(_ZN39_INTERNAL_fdb3a39b_4_k_cu_e4017b1b_59594cuda3std3__45__cpo5beginE - _ZN39_INTERNAL_fdb3a39b_4_k_cu_e4017b1b_59594cuda3std6ranges3__45__cpo9iter_moveE)
_ZN39_INTERNAL_fdb3a39b_4_k_cu_e4017b1b_59594cuda3std6ranges3__45__cpo9iter_moveE:
	.zero		1
	.type		_ZN39_INTERNAL_fdb3a39b_4_k_cu_e4017b1b_59594cuda3std3__45__cpo5beginE,@object
	.size		_ZN39_INTERNAL_fdb3a39b_4_k_cu_e4017b1b_59594cuda3std3__45__cpo5beginE,(_ZN39_INTERNAL_fdb3a39b_4_k_cu_e4017b1b_59594cuda3std3__441_GLOBAL__N__fdb3a39b_4_k_cu_e4017b1b_59596ignoreE - _ZN39_INTERNAL_fdb3a39b_4_k_cu_e4017b1b_59594cuda3std3__45__cpo5beginE)
_ZN39_INTERNAL_fdb3a39b_4_k_cu_e4017b1b_59594cuda3std3__45__cpo5beginE:
	.zero		1
	.type		_ZN39_INTERNAL_fdb3a39b_4_k_cu_e4017b1b_59594cuda3std3__441_GLOBAL__N__fdb3a39b_4_k_cu_e4017b1b_59596ignoreE,@object
	.size		_ZN39_INTERNAL_fdb3a39b_4_k_cu_e4017b1b_59594cuda3std3__441_GLOBAL__N__fdb3a39b_4_k_cu_e4017b1b_59596ignoreE,(_ZN39_INTERNAL_fdb3a39b_4_k_cu_e4017b1b_59594cute7productE - _ZN39_INTERNAL_fdb3a39b_4_k_cu_e4017b1b_59594cuda3std3__441_GLOBAL__N__fdb3a39b_4_k_cu_e4017b1b_59596ignoreE)
_ZN39_INTERNAL_fdb3a39b_4_k_cu_e4017b1b_59594cuda3std3__441_GLOBAL__N__fdb3a39b_4_k_cu_e4017b1b_59596ignoreE:
	.zero		1
	.type		_ZN39_INTERNAL_fdb3a39b_4_k_cu_e4017b1b_59594cute7productE,@object
	.size		_ZN39_INTERNAL_fdb3a39b_4_k_cu_e4017b1b_59594cute7productE,(_ZN39_INTERNAL_fdb3a39b_4_k_cu_e4017b1b_59594cuda3std3__45__cpo3endE - _ZN39_INTERNAL_fdb3a39b_4_k_cu_e4017b1b_59594cute7productE)
_ZN39_INTERNAL_fdb3a39b_4_k_cu_e4017b1b_59594cute7productE:
	.zero		1
	.type		_ZN39_INTERNAL_fdb3a39b_4_k_cu_e4017b1b_59594cuda3std3__45__cpo3endE,@object
	.size		_ZN39_INTERNAL_fdb3a39b_4_k_cu_e4017b1b_59594cuda3std3__45__cpo3endE,(_ZN39_INTERNAL_fdb3a39b_4_k_cu_e4017b1b_59594cuda3std3__419piecewise_constructE - _ZN39_INTERNAL_fdb3a39b_4_k_cu_e4017b1b_59594cuda3std3__45__cpo3endE)
_ZN39_INTERNAL_fdb3a39b_4_k_cu_e4017b1b_59594cuda3std3__45__cpo3endE:
	.zero		1
	.type		_ZN39_INTERNAL_fdb3a39b_4_k_cu_e4017b1b_59594cuda3std3__419piecewise_constructE,@object
	.size		_ZN39_INTERNAL_fdb3a39b_4_k_cu_e4017b1b_59594cuda3std3__419piecewise_constructE,(_ZN39_INTERNAL_fdb3a39b_4_k_cu_e4017b1b_59594cuda3std3__45__cpo4cendE - _ZN39_INTERNAL_fdb3a39b_4_k_cu_e4017b1b_59594cuda3std3__419piecewise_constructE)
_ZN39_INTERNAL_fdb3a39b_4_k_cu_e4017b1b_59594cuda3std3__419piecewise_constructE:
	.zero		1
	.type		_ZN39_INTERNAL_fdb3a39b_4_k_cu_e4017b1b_59594cuda3std3__45__cpo4cendE,@object
	.size		_ZN39_INTERNAL_fdb3a39b_4_k_cu_e4017b1b_59594cuda3std3__45__cpo4cendE,(_ZN39_INTERNAL_fdb3a39b_4_k_cu_e4017b1b_59594cuda3std6ranges3__45__cpo4swapE - _ZN39_INTERNAL_fdb3a39b_4_k_cu_e4017b1b_59594cuda3std3__45__cpo4cendE)
_ZN39_INTERNAL_fdb3a39b_4_k_cu_e4017b1b_59594cuda3std3__45__cpo4cendE:
	.zero		1
	.type		_ZN39_INTERNAL_fdb3a39b_4_k_cu_e4017b1b_59594cuda3std6ranges3__45__cpo4swapE,@object
	.size		_ZN39_INTERNAL_fdb3a39b_4_k_cu_e4017b1b_59594cuda3std6ranges3__45__cpo4swapE,(.L_8 - _ZN39_INTERNAL_fdb3a39b_4_k_cu_e4017b1b_59594cuda3std6ranges3__45__cpo4swapE)
_ZN39_INTERNAL_fdb3a39b_4_k_cu_e4017b1b_59594cuda3std6ranges3__45__cpo4swapE:
	.zero		1
.L_8:


//--------------------- .nv.constant0._ZN7cutlass13device_kernelINS_4gemm6kernel13GemmUniversalIN4cute5tupleIJiiiiEEENS1_10collective13CollectiveMmaINS1_34MainloopSm90TmaGmmaWarpSpecializedILi3ENS5_IJNS4_1CILi1EEENSA_ILi2EEESB_EEENS1_35KernelTmaWarpSpecializedCooperativeEEENS5_IJNSA_ILi256EEENSA_ILi64EEENSA_ILi32EEEEEENS_10tfloat32_tENS5_IJlSB_lEEESK_SL_NS4_8TiledMMAINS4_8MMA_AtomIJNS4_4SM904GMMA29MMA_64x64x8_F32TF32TF32_SS_TNILNSP_7ScaleInE1ELSR_1EEEEEENS4_6LayoutINS5_IJSC_SB_SB_EEENS5_IJSB_NSA_ILi0EEESW_EEEEENS5_IJNS4_10UnderscoreESZ_SZ_EEEEENS4_23SM90_TMA_LOAD_MULTICASTENS4_14ComposedLayoutINS4_7SwizzleILi3ELi4ELi3EEENS4_18smem_ptr_flag_bitsILi32EEENSU_INS5_IJNSA_ILi8EEESI_EEENS5_IJSI_SB_EEEEEEEvNS4_8identityENS4_13SM90_TMA_LOADES1C_vS1D_EENS_8epilogue10collective6detail29Sm90TmaWarpSpecializedAdapterINS1H_15DefaultEpilogueISK_SL_SL_NS1G_6thread17LinearCombinationISK_Li1EffLNS1L_9ScaleType4KindE0ELNS_15FloatRoundStyleE2ESK_EENS1_15EpilogueDefaultEEEEEvvEEEEvNT_6ParamsE --------------------------
	.section	.nv.constant0._ZN7cutlass13device_kernelINS_4gemm6kernel13GemmUniversalIN4cute5tupleIJiiiiEEENS1_10collective13CollectiveMmaINS1_34MainloopSm90TmaGmmaWarpSpecializedILi3ENS5_IJNS4_1CILi1EEENSA_ILi2EEESB_EEENS1_35KernelTmaWarpSpecializedCooperativeEEENS5_IJNSA_ILi256EEENSA_ILi64EEENSA_ILi32EEEEEENS_10tfloat32_tENS5_IJlSB_lEEESK_SL_NS4_8TiledMMAINS4_8MMA_AtomIJNS4_4SM904GMMA29MMA_64x64x8_F32TF32TF32_SS_TNILNSP_7ScaleInE1ELSR_1EEEEEENS4_6LayoutINS5_IJSC_SB_SB_EEENS5_IJSB_NSA_ILi0EEESW_EEEEENS5_IJNS4_10UnderscoreESZ_SZ_EEEEENS4_23SM90_TMA_LOAD_MULTICASTENS4_14ComposedLayoutINS4_7SwizzleILi3ELi4ELi3EEENS4_18smem_ptr_flag_bitsILi32EEENSU_INS5_IJNSA_ILi8EEESI_EEENS5_IJSI_SB_EEEEEEEvNS4_8identityENS4_13SM90_TMA_LOADES1C_vS1D_EENS_8epilogue10collective6detail29Sm90TmaWarpSpecializedAdapterINS1H_15DefaultEpilogueISK_SL_SL_NS1G_6thread17LinearCombinationISK_Li1EffLNS1L_9ScaleType4KindE0ELNS_15FloatRoundStyleE2ESK_EENS1_15EpilogueDefaultEEEEEvvEEEEvNT_6ParamsE,"a",@progbits
	.sectionflags	@""
	.align	4
.nv.constant0._ZN7cutlass13device_kernelINS_4gemm6kernel13GemmUniversalIN4cute5tupleIJiiiiEEENS1_10collective13CollectiveMmaINS1_34MainloopSm90TmaGmmaWarpSpecializedILi3ENS5_IJNS4_1CILi1EEENSA_ILi2EEESB_EEENS1_35KernelTmaWarpSpecializedCooperativeEEENS5_IJNSA_ILi256EEENSA_ILi64EEENSA_ILi32EEEEEENS_10tfloat32_tENS5_IJlSB_lEEESK_SL_NS4_8TiledMMAINS4_8MMA_AtomIJNS4_4SM904GMMA29MMA_64x64x8_F32TF32TF32_SS_TNILNSP_7ScaleInE1ELSR_1EEEEEENS4_6LayoutINS5_IJSC_SB_SB_EEENS5_IJSB_NSA_ILi0EEESW_EEEEENS5_IJNS4_10UnderscoreESZ_SZ_EEEEENS4_23SM90_TMA_LOAD_MULTICASTENS4_14ComposedLayoutINS4_7SwizzleILi3ELi4ELi3EEENS4_18smem_ptr_flag_bitsILi32EEENSU_INS5_IJNSA_ILi8EEESI_EEENS5_IJSI_SB_EEEEEEEvNS4_8identityENS4_13SM90_TMA_LOADES1C_vS1D_EENS_8epilogue10collective6detail29Sm90TmaWarpSpecializedAdapterINS1H_15DefaultEpilogueISK_SL_SL_NS1G_6thread17LinearCombinationISK_Li1EffLNS1L_9ScaleType4KindE0ELNS_15FloatRoundStyleE2ESK_EENS1_15EpilogueDefaultEEEEEvvEEEEvNT_6ParamsE:
	.zero		1664


//--------------------- SYMBOLS --------------------------

	.type		.nv.reservedSmem.offset0,@object
	.size		.nv.reservedSmem.offset0,0x4
	.type		__assertfail,@function
